def matmul_kernel(
    a_ptr,
    b_ptr,
    c_ptr,
    M,
    N,
    K,
    stride_am,
    stride_ak,
    stride_bk,
    stride_bn,
    stride_cm,
    stride_cn,
    BLOCK_M: tl.constexpr,
    BLOCK_N: tl.constexpr,
    BLOCK_K: tl.constexpr,
    GROUP_M: tl.constexpr,
):
    pid = tl.program_id(axis=0)
    num_pid_m = tl.cdiv(M, BLOCK_M)
    num_pid_n = tl.cdiv(N, BLOCK_N)
    num_pid_in_group = GROUP_M * num_pid_n
    group_id = pid // num_pid_in_group
    first_pid_m = group_id * GROUP_M
    group_size_m = min(num_pid_m - first_pid_m, GROUP_M)
    pid_m = first_pid_m + ((pid % num_pid_in_group) % group_size_m)
    pid_n = (pid % num_pid_in_group) // group_size_m

    offs_am = (pid_m * BLOCK_M + tl.arange(0, BLOCK_M)) % M
    offs_bn = (pid_n * BLOCK_N + tl.arange(0, BLOCK_N)) % N
    offs_k = tl.arange(0, BLOCK_K)
    a_ptrs = a_ptr + offs_am[:, None] * stride_am + offs_k[None, :] * stride_ak
    b_ptrs = b_ptr + offs_k[:, None] * stride_bk + offs_bn[None, :] * stride_bn

    acc = tl.zeros((BLOCK_M, BLOCK_N), dtype=tl.float32)
    for kk in range(0, tl.cdiv(K, BLOCK_K)):
        a = tl.load(a_ptrs, mask=offs_k[None, :] < K - kk * BLOCK_K, other=0.0)
        b = tl.load(b_ptrs, mask=offs_k[:, None] < K - kk * BLOCK_K, other=0.0)
        acc = tl.dot(a, b, acc)
        a_ptrs += BLOCK_K * stride_ak
        b_ptrs += BLOCK_K * stride_bk

    c = acc.to(c_ptr.dtype.element_ty)
    offs_cm = pid_m * BLOCK_M + tl.arange(0, BLOCK_M)
    offs_cn = pid_n * BLOCK_N + tl.arange(0, BLOCK_N)
    c_ptrs = c_ptr + offs_cm[:, None] * stride_cm + offs_cn[None, :] * stride_cn
    mask = (offs_cm[:, None] < M) & (offs_cn[None, :] < N)
    tl.store(c_ptrs, c, mask=mask)

# config = {"BLOCK_K": 32, "BLOCK_M": 128, "BLOCK_N": 16, "GROUP_M": 8, "arch": "sm_100", "dtype": "bf16", "num_ctas": 1, "num_stages": 2, "num_warps": 2}
# arch = sm_100


// ===== COMPILED SASS (sm_100a) =====

	.target	sm_100a

	.elftype	@"ET_EXEC"


//--------------------- .note.nv.tkinfo           --------------------------
	.section	.note.nv.tkinfo,"",@"SHT_NOTE"
	.sectionflags	@"SHF_NOTE_NV_TKINFO"
	.tkinfo
        /*0018*/ 	.word	0x00000081
        /*0030*/ 	.string	""
        /*0030*/ 	.string	"ptxas-blackwell"
        /*0030*/ 	.string	"Cuda compilation tools, release 12.9, V12.9.86"
        /*0030*/ 	.string	"Build cuda_12.9.r12.9/compiler.36037853_0"
        /*0030*/ 	.string	"-v  -suppress-debug-info  -lineinfo  -arch sm_100a "



//--------------------- .note.nv.cuver            --------------------------
	.section	.note.nv.cuver,"",@"SHT_NOTE"
	.sectionflags	@"SHF_NOTE_NV_CUVER"
        /*0018*/ 	.short	0x0001
        /*001a*/ 	.short	0x0064
        /*001c*/ 	.short	0x0001
        /*001e*/ 	.short	0x0000
        /*0020*/ 	.short	0x0001
        /*0022*/ 	.short	0x0000


//--------------------- .nv.info                  --------------------------
	.section	.nv.info,"",@"SHT_CUDA_INFO"
	.align	4


	//----- nvinfo : EIATTR_REGCOUNT
	.align		4
        /*0000*/ 	.byte	0x04, 0x2f
        /*0002*/ 	.short	(.L_1 - .L_0)
	.align		4
.L_0:
        /*0004*/ 	.word	index@(matmul_kernel)
        /*0008*/ 	.word	0x000000ff


	//----- nvinfo : EIATTR_FRAME_SIZE
	.align		4
.L_1:
        /*000c*/ 	.byte	0x04, 0x11
        /*000e*/ 	.short	(.L_3 - .L_2)
	.align		4
.L_2:
        /*0010*/ 	.word	index@(matmul_kernel)
        /*0014*/ 	.word	0x00000050


	//----- nvinfo : EIATTR_MIN_STACK_SIZE
	.align		4
.L_3:
        /*0018*/ 	.byte	0x04, 0x12
        /*001a*/ 	.short	(.L_5 - .L_4)
	.align		4
.L_4:
        /*001c*/ 	.word	index@(matmul_kernel)
        /*0020*/ 	.word	0x00000050
.L_5:


//--------------------- .nv.info.matmul_kernel    --------------------------
	.section	.nv.info.matmul_kernel,"",@"SHT_CUDA_INFO"
	.sectionflags	@""
	.align	4


	//----- nvinfo : EIATTR_CUDA_API_VERSION
	.align		4
        /*0000*/ 	.byte	0x04, 0x37
        /*0002*/ 	.short	(.L_7 - .L_6)
.L_6:
        /*0004*/ 	.word	0x00000081


	//----- nvinfo : EIATTR_KPARAM_INFO
	.align		4
.L_7:
        /*0008*/ 	.byte	0x04, 0x17
        /*000a*/ 	.short	(.L_9 - .L_8)
.L_8:
        /*000c*/ 	.word	0x00000000
        /*0010*/ 	.short	0x000d
        /*0012*/ 	.short	0x0048
        /*0014*/ 	.byte	0x00, 0xf4, 0x21, 0x00


	//----- nvinfo : EIATTR_KPARAM_INFO
	.align		4
.L_9:
        /*0018*/ 	.byte	0x04, 0x17
        /*001a*/ 	.short	(.L_11 - .L_10)
.L_10:
        /*001c*/ 	.word	0x00000000
        /*0020*/ 	.short	0x000c
        /*0022*/ 	.short	0x0040
        /*0024*/ 	.byte	0x00, 0xf4, 0x21, 0x00


	//----- nvinfo : EIATTR_KPARAM_INFO
	.align		4
.L_11:
        /*0028*/ 	.byte	0x04, 0x17
        /*002a*/ 	.short	(.L_13 - .L_12)
.L_12:
        /*002c*/ 	.word	0x00000000
        /*0030*/ 	.short	0x000b
        /*0032*/ 	.short	0x0038
        /*0034*/ 	.byte	0x00, 0xf0, 0x11, 0x00


	//----- nvinfo : EIATTR_KPARAM_INFO
	.align		4
.L_13:
        /*0038*/ 	.byte	0x04, 0x17
        /*003a*/ 	.short	(.L_15 - .L_14)
.L_14:
        /*003c*/ 	.word	0x00000000
        /*0040*/ 	.short	0x000a
        /*0042*/ 	.short	0x0034
        /*0044*/ 	.byte	0x00, 0xf0, 0x11, 0x00


	//----- nvinfo : EIATTR_KPARAM_INFO
	.align		4
.L_15:
        /*0048*/ 	.byte	0x04, 0x17
        /*004a*/ 	.short	(.L_17 - .L_16)
.L_16:
        /*004c*/ 	.word	0x00000000
        /*0050*/ 	.short	0x0009
        /*0052*/ 	.short	0x0030
        /*0054*/ 	.byte	0x00, 0xf0, 0x11, 0x00


	//----- nvinfo : EIATTR_KPARAM_INFO
	.align		4
.L_17:
        /*0058*/ 	.byte	0x04, 0x17
        /*005a*/ 	.short	(.L_19 - .L_18)
.L_18:
        /*005c*/ 	.word	0x00000000
        /*0060*/ 	.short	0x0008
        /*0062*/ 	.short	0x002c
        /*0064*/ 	.byte	0x00, 0xf0, 0x11, 0x00


	//----- nvinfo : EIATTR_KPARAM_INFO
	.align		4
.L_19:
        /*0068*/ 	.byte	0x04, 0x17
        /*006a*/ 	.short	(.L_21 - .L_20)
.L_20:
        /*006c*/ 	.word	0x00000000
        /*0070*/ 	.short	0x0007
        /*0072*/ 	.short	0x0028
        /*0074*/ 	.byte	0x00, 0xf0, 0x11, 0x00


	//----- nvinfo : EIATTR_KPARAM_INFO
	.align		4
.L_21:
        /*0078*/ 	.byte	0x04, 0x17
        /*007a*/ 	.short	(.L_23 - .L_22)
.L_22:
        /*007c*/ 	.word	0x00000000
        /*0080*/ 	.short	0x0006
        /*0082*/ 	.short	0x0024
        /*0084*/ 	.byte	0x00, 0xf0, 0x11, 0x00


	//----- nvinfo : EIATTR_KPARAM_INFO
	.align		4
.L_23:
        /*0088*/ 	.byte	0x04, 0x17
        /*008a*/ 	.short	(.L_25 - .L_24)
.L_24:
        /*008c*/ 	.word	0x00000000
        /*0090*/ 	.short	0x0005
        /*0092*/ 	.short	0x0020
        /*0094*/ 	.byte	0x00, 0xf0, 0x11, 0x00


	//----- nvinfo : EIATTR_KPARAM_INFO
	.align		4
.L_25:
        /*0098*/ 	.byte	0x04, 0x17
        /*009a*/ 	.short	(.L_27 - .L_26)
.L_26:
        /*009c*/ 	.word	0x00000000
        /*00a0*/ 	.short	0x0004
        /*00a2*/ 	.short	0x001c
        /*00a4*/ 	.byte	0x00, 0xf0, 0x11, 0x00


	//----- nvinfo : EIATTR_KPARAM_INFO
	.align		4
.L_27:
        /*00a8*/ 	.byte	0x04, 0x17
        /*00aa*/ 	.short	(.L_29 - .L_28)
.L_28:
        /*00ac*/ 	.word	0x00000000
        /*00b0*/ 	.short	0x0003
        /*00b2*/ 	.short	0x0018
        /*00b4*/ 	.byte	0x00, 0xf0, 0x11, 0x00


	//----- nvinfo : EIATTR_KPARAM_INFO
	.align		4
.L_29:
        /*00b8*/ 	.byte	0x04, 0x17
        /*00ba*/ 	.short	(.L_31 - .L_30)
.L_30:
        /*00bc*/ 	.word	0x00000000
        /*00c0*/ 	.short	0x0002
        /*00c2*/ 	.short	0x0010
        /*00c4*/ 	.byte	0x00, 0xf4, 0x21, 0x00


	//----- nvinfo : EIATTR_KPARAM_INFO
	.align		4
.L_31:
        /*00c8*/ 	.byte	0x04, 0x17
        /*00ca*/ 	.short	(.L_33 - .L_32)
.L_32:
        /*00cc*/ 	.word	0x00000000
        /*00d0*/ 	.short	0x0001
        /*00d2*/ 	.short	0x0008
        /*00d4*/ 	.byte	0x00, 0xf4, 0x21, 0x00


	//----- nvinfo : EIATTR_KPARAM_INFO
	.align		4
.L_33:
        /*00d8*/ 	.byte	0x04, 0x17
        /*00da*/ 	.short	(.L_35 - .L_34)
.L_34:
        /*00dc*/ 	.word	0x00000000
        /*00e0*/ 	.short	0x0000
        /*00e2*/ 	.short	0x0000
        /*00e4*/ 	.byte	0x00, 0xf4, 0x21, 0x00


	//----- nvinfo : EIATTR_SPARSE_MMA_MASK
	.align		4
.L_35:
        /*00e8*/ 	.byte	0x03, 0x50
        /*00ea*/ 	.short	0x0000


	//----- nvinfo : EIATTR_MAXREG_COUNT
	.align		4
        /*00ec*/ 	.byte	0x03, 0x1b
        /*00ee*/ 	.short	0x00ff


	//----- nvinfo : EIATTR_NUM_BARRIERS
	.align		4
        /*00f0*/ 	.byte	0x02, 0x4c
        /*00f2*/ 	.byte	0x01
	.zero		1


	//----- nvinfo : EIATTR_ANNOTATIONS
	.align		4
        /*00f4*/ 	.byte	0x04, 0x55
        /*00f6*/ 	.short	(.L_37 - .L_36)


	//   ....[0]....
.L_36:
        /*00f8*/ 	.word	0x00000001
        /*00fc*/ 	.byte	0xc0, 0x05, 0x00, 0x00, 0x01, 0x00, 0x00, 0x00, 0xd0, 0x05, 0x00, 0x00, 0x01, 0x00, 0x00, 0x00
        /* <DEDUP_REMOVED lines=14> */
        /*01ec*/ 	.byte	0x20, 0x3b, 0x00, 0x00


	//----- nvinfo : EIATTR_VRC_CTA_INIT_COUNT
	.align		4
.L_37:
        /*01f0*/ 	.byte	0x02, 0x4a
	.zero		1
	.zero		1


	//----- nvinfo : EIATTR_EXIT_INSTR_OFFSETS
	.align		4
        /*01f4*/ 	.byte	0x04, 0x1c
        /*01f6*/ 	.short	(.L_39 - .L_38)


	//   ....[0]....
.L_38:
        /*01f8*/ 	.word	0x00004740


	//   ....[1]....
        /*01fc*/ 	.word	0x00004770


	//----- nvinfo : EIATTR_REQNTID
	.align		4
.L_39:
        /*0200*/ 	.byte	0x04, 0x10
        /*0202*/ 	.short	(.L_41 - .L_40)
.L_40:
        /*0204*/ 	.word	0x00000040
        /*0208*/ 	.word	0x00000001
        /*020c*/ 	.word	0x00000001


	//----- nvinfo : EIATTR_CBANK_PARAM_SIZE
	.align		4
.L_41:
        /*0210*/ 	.byte	0x03, 0x19
        /*0212*/ 	.short	0x0050


	//----- nvinfo : EIATTR_PARAM_CBANK
	.align		4
        /*0214*/ 	.byte	0x04, 0x0a
        /*0216*/ 	.short	(.L_43 - .L_42)
	.align		4
.L_42:
        /*0218*/ 	.word	index@(.nv.constant0.matmul_kernel)
        /*021c*/ 	.short	0x0380
        /*021e*/ 	.short	0x0050


	//----- nvinfo : EIATTR_SW_WAR
	.align		4
.L_43:
        /*0220*/ 	.byte	0x04, 0x36
        /*0222*/ 	.short	(.L_45 - .L_44)
.L_44:
        /*0224*/ 	.word	0x00000008
.L_45:


//--------------------- .nv.compat                --------------------------
	.section	.nv.compat,"",@"SHT_CUDA_COMPAT_INFO"
	.align	4
        /*0000*/ 	.byte	0x02, 0x02, 0x01, 0x00, 0x02, 0x05, 0x05, 0x00, 0x02, 0x03, 0x00, 0x00, 0x02, 0x06, 0x01, 0x00


//--------------------- .nv.callgraph             --------------------------
	.section	.nv.callgraph,"",@"SHT_CUDA_CALLGRAPH"
	.align	4
	.sectionentsize	8
	.align		4
        /*0000*/ 	.word	0x00000000
	.align		4
        /*0004*/ 	.word	0xffffffff
	.align		4
        /*0008*/ 	.word	0x00000000
	.align		4
        /*000c*/ 	.word	0xfffffffe
	.align		4
        /*0010*/ 	.word	0x00000000
	.align		4
        /*0014*/ 	.word	0xfffffffd
	.align		4
        /*0018*/ 	.word	0x00000000
	.align		4
        /*001c*/ 	.word	0xfffffffc


//--------------------- .text.matmul_kernel       --------------------------
	.section	.text.matmul_kernel,"ax",@progbits
	.align	128
        .global         matmul_kernel
        .type           matmul_kernel,@function
        .size           matmul_kernel,(.L_x_3 - matmul_kernel)
        .other          matmul_kernel,@"STO_CUDA_ENTRY STV_DEFAULT"
matmul_kernel:
.text.matmul_kernel:
[----:B------:R-:W0:Y:S08]  /*0000*/  LDC R1, c[0x0][0x37c] ;  /* 0x0000df00ff017b82 */ /* 0x000e300000000800 */
[----:B------:R-:W1:Y:S01]  /*0010*/  LDC.64 R2, c[0x0][0x398] ;  /* 0x0000e600ff027b82 */ /* 0x000e620000000a00 */
[----:B------:R-:W2:Y:S01]  /*0020*/  S2R R7, SR_CTAID.X ;  /* 0x0000000000077919 */ /* 0x000ea20000002500 */
[----:B------:R-:W3:Y:S01]  /*0030*/  LDCU UR4, c[0x0][0x3a0] ;  /* 0x00007400ff0477ac */ /* 0x000ee20008000800 */
[----:B0-----:R-:W-:Y:S01]  /*0040*/  VIADD R1, R1, 0xffffffb0 ;  /* 0xffffffb001017836 */ /* 0x001fe20000000000 */
[----:B------:R-:W-:Y:S01]  /*0050*/  CS2R R14, SRZ ;  /* 0x00000000000e7805 */ /* 0x000fe2000001ff00 */
[----:B------:R-:W0:Y:S01]  /*0060*/  S2R R28, SR_TID.X ;  /* 0x00000000001c7919 */ /* 0x000e220000002100 */
[----:B------:R-:W-:-:S02]  /*0070*/  CS2R R16, SRZ ;  /* 0x0000000000107805 */ /* 0x000fc4000001ff00 */
[----:B------:R-:W-:Y:S01]  /*0080*/  CS2R R18, SRZ ;  /* 0x0000000000127805 */ /* 0x000fe2000001ff00 */
[----:B------:R-:W4:Y:S01]  /*0090*/  S2UR UR6, SR_CgaCtaId ;  /* 0x00000000000679c3 */ /* 0x000f220000008800 */
[----:B------:R-:W-:Y:S02]  /*00a0*/  CS2R R20, SRZ ;  /* 0x0000000000147805 */ /* 0x000fe4000001ff00 */
[----:B------:R-:W-:Y:S01]  /*00b0*/  CS2R R22, SRZ ;  /* 0x0000000000167805 */ /* 0x000fe2000001ff00 */
[----:B------:R-:W-:Y:S01]  /*00c0*/  UMOV UR5, 0x400 ;  /* 0x0000040000057882 */ /* 0x000fe20000000000 */
[----:B------:R-:W0:Y:S01]  /*00d0*/  LDCU.64 UR8, c[0x0][0x358] ;  /* 0x00006b00ff0877ac */ /* 0x000e220008000a00 */
[----:B---3--:R-:W-:Y:S01]  /*00e0*/  UIADD3 UR4, UPT, UPT, UR4, 0x1f, URZ ;  /* 0x0000001f04047890 */ /* 0x008fe2000fffe0ff */
[----:B-1----:R-:W-:-:S03]  /*00f0*/  VIADD R0, R3, 0xf ;  /* 0x0000000f03007836 */ /* 0x002fc60000000000 */
[----:B------:R-:W-:Y:S02]  /*0100*/  UISETP.GE.AND UP0, UPT, UR4, 0x20, UPT ;  /* 0x000000200400788c */ /* 0x000fe4000bf06270 */
[----:B------:R-:W-:Y:S01]  /*0110*/  SHF.R.S32.HI R5, RZ, 0x1f, R0 ;  /* 0x0000001fff057819 */ /* 0x000fe20000011400 */
[----:B----4-:R-:W-:-:S03]  /*0120*/  ULEA UR5, UR6, UR5, 0x18 ;  /* 0x0000000506057291 */ /* 0x010fc6000f8ec0ff */
[----:B------:R-:W-:Y:S02]  /*0130*/  LEA.HI R5, R5, R0, RZ, 0x4 ;  /* 0x0000000005057211 */ /* 0x000fe400078f20ff */
[----:B--2---:R-:W-:Y:S02]  /*0140*/  IABS R10, R7 ;  /* 0x00000007000a7213 */ /* 0x004fe40000000000 */
[----:B------:R-:W-:Y:S02]  /*0150*/  SHF.R.S32.HI R5, RZ, 0x4, R5 ;  /* 0x00000004ff057819 */ /* 0x000fe40000011405 */
[----:B0-----:R-:W-:-:S03]  /*0160*/  LOP3.LUT R27, R28, 0x3f, RZ, 0xc0, !PT ;  /* 0x0000003f1c1b7812 */ /* 0x001fc600078ec0ff */
[----:B------:R-:W-:-:S05]  /*0170*/  IMAD.SHL.U32 R6, R5, 0x8, RZ ;  /* 0x0000000805067824 */ /* 0x000fca00078e00ff */
[-C--:B------:R-:W-:Y:S02]  /*0180*/  IABS R9, R6.reuse ;  /* 0x0000000600097213 */ /* 0x080fe40000000000 */
[----:B------:R-:W-:Y:S02]  /*0190*/  IABS R12, R6 ;  /* 0x00000006000c7213 */ /* 0x000fe40000000000 */
[----:B------:R-:W0:Y:S08]  /*01a0*/  I2F.RP R0, R9 ;  /* 0x0000000900007306 */ /* 0x000e300000209400 */
[----:B0-----:R-:W0:Y:S02]  /*01b0*/  MUFU.RCP R0, R0 ;  /* 0x0000000000007308 */ /* 0x001e240000001000 */
[----:B0-----:R-:W-:-:S02]  /*01c0*/  VIADD R4, R0, 0xffffffe ;  /* 0x0ffffffe00047836 */ /* 0x001fc40000000000 */
[----:B------:R-:W-:-:S04]  /*01d0*/  IMAD.MOV R0, RZ, RZ, -R12 ;  /* 0x000000ffff007224 */ /* 0x000fc800078e0a0c */
[----:B------:R0:W1:Y:S02]  /*01e0*/  F2I.FTZ.U32.TRUNC.NTZ R5, R4 ;  /* 0x0000000400057305 */ /* 0x000064000021f000 */
[----:B0-----:R-:W-:Y:S02]  /*01f0*/  IMAD.MOV.U32 R4, RZ, RZ, RZ ;  /* 0x000000ffff047224 */ /* 0x001fe400078e00ff */
[----:B-1----:R-:W-:-:S04]  /*0200*/  IMAD.MOV R8, RZ, RZ, -R5 ;  /* 0x000000ffff087224 */ /* 0x002fc800078e0a05 */
[----:B------:R-:W-:Y:S02]  /*0210*/  IMAD R11, R8, R9, RZ ;  /* 0x00000009080b7224 */ /* 0x000fe400078e02ff */
[----:B------:R-:W-:Y:S02]  /*0220*/  IMAD.MOV.U32 R8, RZ, RZ, R10 ;  /* 0x000000ffff087224 */ /* 0x000fe400078e000a */
[----:B------:R-:W-:-:S06]  /*0230*/  IMAD.HI.U32 R5, R5, R11, R4 ;  /* 0x0000000b05057227 */ /* 0x000fcc00078e0004 */
[----:B------:R-:W-:-:S04]  /*0240*/  IMAD.HI.U32 R5, R5, R8, RZ ;  /* 0x0000000805057227 */ /* 0x000fc800078e00ff */
[----:B------:R-:W-:-:S05]  /*0250*/  IMAD R0, R5, R0, R8 ;  /* 0x0000000005007224 */ /* 0x000fca00078e0208 */
[----:B------:R-:W-:-:S13]  /*0260*/  ISETP.GT.U32.AND P1, PT, R9, R0, PT ;  /* 0x000000000900720c */ /* 0x000fda0003f24070 */
[----:B------:R-:W-:Y:S02]  /*0270*/  @!P1 IMAD.IADD R0, R0, 0x1, -R9 ;  /* 0x0000000100009824 */ /* 0x000fe400078e0a09 */
[----:B------:R-:W-:Y:S01]  /*0280*/  @!P1 VIADD R5, R5, 0x1 ;  /* 0x0000000105059836 */ /* 0x000fe20000000000 */
[----:B------:R-:W-:Y:S02]  /*0290*/  ISETP.NE.AND P1, PT, R6, RZ, PT ;  /* 0x000000ff0600720c */ /* 0x000fe40003f25270 */
[----:B------:R-:W-:Y:S02]  /*02a0*/  ISETP.GE.U32.AND P0, PT, R0, R9, PT ;  /* 0x000000090000720c */ /* 0x000fe40003f06070 */
[----:B------:R-:W-:-:S04]  /*02b0*/  LOP3.LUT R0, R7, R6, RZ, 0x3c, !PT ;  /* 0x0000000607007212 */ /* 0x000fc800078e3cff */
[----:B------:R-:W-:Y:S02]  /*02c0*/  ISETP.GE.AND P2, PT, R0, RZ, PT ;  /* 0x000000ff0000720c */ /* 0x000fe40003f46270 */
[----:B------:R-:W-:-:S05]  /*02d0*/  IADD3 R0, PT, PT, R2, 0x7f, RZ ;  /* 0x0000007f02007810 */ /* 0x000fca0007ffe0ff */
[----:B------:R-:W-:-:S04]  /*02e0*/  @P0 VIADD R5, R5, 0x1 ;  /* 0x0000000105050836 */ /* 0x000fc80000000000 */
[----:B------:R-:W-:Y:S01]  /*02f0*/  IMAD.MOV.U32 R4, RZ, RZ, R5 ;  /* 0x000000ffff047224 */ /* 0x000fe200078e0005 */
[----:B------:R-:W-:-:S03]  /*0300*/  SHF.R.S32.HI R5, RZ, 0x1f, R0 ;  /* 0x0000001fff057819 */ /* 0x000fc60000011400 */
[----:B------:R-:W-:Y:S01]  /*0310*/  @!P2 IMAD.MOV R4, RZ, RZ, -R4 ;  /* 0x000000ffff04a224 */ /* 0x000fe200078e0a04 */
[----:B------:R-:W-:Y:S02]  /*0320*/  @!P1 LOP3.LUT R4, RZ, R6, RZ, 0x33, !PT ;  /* 0x00000006ff049212 */ /* 0x000fe400078e33ff */
[----:B------:R-:W-:-:S03]  /*0330*/  LEA.HI R5, R5, R0, RZ, 0x7 ;  /* 0x0000000005057211 */ /* 0x000fc600078f38ff */
[----:B------:R-:W-:Y:S02]  /*0340*/  IMAD.SHL.U32 R8, R4, 0x8, RZ ;  /* 0x0000000804087824 */ /* 0x000fe400078e00ff */
[----:B------:R-:W-:-:S03]  /*0350*/  IMAD.MOV R4, RZ, RZ, -R4 ;  /* 0x000000ffff047224 */ /* 0x000fc600078e0a04 */
[----:B------:R-:W-:Y:S01]  /*0360*/  LEA.HI.SX32 R5, R5, -R8, 0x19 ;  /* 0x8000000805057211 */ /* 0x000fe200078fcaff */
[----:B------:R-:W-:-:S03]  /*0370*/  IMAD R6, R6, R4, R7 ;  /* 0x0000000406067224 */ /* 0x000fc600078e0207 */
[----:B------:R-:W-:Y:S02]  /*0380*/  VIMNMX R13, PT, PT, R5, 0x8, PT ;  /* 0x00000008050d7848 */ /* 0x000fe40003fe0100 */
[----:B------:R-:W-:Y:S02]  /*0390*/  IABS R11, R6 ;  /* 0x00000006000b7213 */ /* 0x000fe40000000000 */
[----:B------:R-:W-:-:S04]  /*03a0*/  IABS R9, R13 ;  /* 0x0000000d00097213 */ /* 0x000fc80000000000 */
[----:B------:R-:W0:Y:S08]  /*03b0*/  I2F.RP R0, R9 ;  /* 0x0000000900007306 */ /* 0x000e300000209400 */
[----:B0-----:R-:W0:Y:S02]  /*03c0*/  MUFU.RCP R0, R0 ;  /* 0x0000000000007308 */ /* 0x001e240000001000 */
[----:B0-----:R-:W-:-:S06]  /*03d0*/  VIADD R5, R0, 0xffffffe ;  /* 0x0ffffffe00057836 */ /* 0x001fcc0000000000 */
[----:B------:R-:W0:Y:S02]  /*03e0*/  F2I.FTZ.U32.TRUNC.NTZ R5, R5 ;  /* 0x0000000500057305 */ /* 0x000e24000021f000 */
[----:B0-----:R-:W-:-:S04]  /*03f0*/  IMAD.MOV R10, RZ, RZ, -R5 ;  /* 0x000000ffff0a7224 */ /* 0x001fc800078e0a05 */
[----:B------:R-:W-:Y:S01]  /*0400*/  IMAD.MOV.U32 R4, RZ, RZ, R10 ;  /* 0x000000ffff047224 */ /* 0x000fe200078e000a */
[----:B------:R-:W-:-:S03]  /*0410*/  IABS R10, R13 ;  /* 0x0000000d000a7213 */ /* 0x000fc60000000000 */
[----:B------:R-:W-:Y:S02]  /*0420*/  IMAD R7, R4, R9, RZ ;  /* 0x0000000904077224 */ /* 0x000fe400078e02ff */
[----:B------:R-:W-:Y:S02]  /*0430*/  IMAD.MOV.U32 R4, RZ, RZ, RZ ;  /* 0x000000ffff047224 */ /* 0x000fe400078e00ff */
[----:B------:R-:W-:Y:S02]  /*0440*/  IMAD.MOV R0, RZ, RZ, -R10 ;  /* 0x000000ffff007224 */ /* 0x000fe400078e0a0a */
[----:B------:R-:W-:-:S06]  /*0450*/  IMAD.HI.U32 R4, R5, R7, R4 ;  /* 0x0000000705047227 */ /* 0x000fcc00078e0004 */
[----:B------:R-:W-:-:S04]  /*0460*/  IMAD.HI.U32 R4, R4, R11, RZ ;  /* 0x0000000b04047227 */ /* 0x000fc800078e00ff */
[----:B------:R-:W-:Y:S01]  /*0470*/  IMAD R0, R4, R0, R11 ;  /* 0x0000000004007224 */ /* 0x000fe200078e020b */
[----:B------:R-:W-:-:S04]  /*0480*/  CS2R R10, SRZ ;  /* 0x00000000000a7805 */ /* 0x000fc8000001ff00 */
[----:B------:R-:W-:-:S13]  /*0490*/  ISETP.GT.U32.AND P1, PT, R9, R0, PT ;  /* 0x000000000900720c */ /* 0x000fda0003f24070 */
[----:B------:R-:W-:Y:S02]  /*04a0*/  @!P1 IMAD.IADD R0, R0, 0x1, -R9 ;  /* 0x0000000100009824 */ /* 0x000fe400078e0a09 */
[----:B------:R-:W-:Y:S01]  /*04b0*/  @!P1 VIADD R4, R4, 0x1 ;  /* 0x0000000104049836 */ /* 0x000fe20000000000 */
[----:B------:R-:W-:Y:S02]  /*04c0*/  ISETP.NE.AND P1, PT, R13, RZ, PT ;  /* 0x000000ff0d00720c */ /* 0x000fe40003f25270 */
[----:B------:R-:W-:Y:S02]  /*04d0*/  ISETP.GE.U32.AND P0, PT, R0, R9, PT ;  /* 0x000000090000720c */ /* 0x000fe40003f06070 */
[----:B------:R-:W-:-:S04]  /*04e0*/  LOP3.LUT R0, R6, R13, RZ, 0x3c, !PT ;  /* 0x0000000d06007212 */ /* 0x000fc800078e3cff */
[----:B------:R-:W-:-:S07]  /*04f0*/  ISETP.GE.AND P2, PT, R0, RZ, PT ;  /* 0x000000ff0000720c */ /* 0x000fce0003f46270 */
[----:B------:R-:W-:-:S06]  /*0500*/  @P0 VIADD R4, R4, 0x1 ;  /* 0x0000000104040836 */ /* 0x000fcc0000000000 */
[----:B------:R-:W-:Y:S01]  /*0510*/  @!P2 IMAD.MOV R4, RZ, RZ, -R4 ;  /* 0x000000ffff04a224 */ /* 0x000fe200078e0a04 */
[----:B------:R-:W-:-:S04]  /*0520*/  @!P1 LOP3.LUT R4, RZ, R13, RZ, 0x33, !PT ;  /* 0x0000000dff049212 */ /* 0x000fc800078e33ff */
[C---:B------:R-:W-:Y:S01]  /*0530*/  IADD3 R0, PT, PT, -R4.reuse, RZ, RZ ;  /* 0x000000ff04007210 */ /* 0x040fe20007ffe1ff */
[----:B------:R-:W-:-:S04]  /*0540*/  IMAD.SHL.U32 R24, R4, 0x10, RZ ;  /* 0x0000001004187824 */ /* 0x000fc800078e00ff */
[----:B------:R-:W-:Y:S01]  /*0550*/  IMAD R0, R13, R0, R6 ;  /* 0x000000000d007224 */ /* 0x000fe200078e0206 */
[----:B------:R-:W-:-:S03]  /*0560*/  CS2R R12, SRZ ;  /* 0x00000000000c7805 */ /* 0x000fc6000001ff00 */
[----:B------:R-:W-:Y:S01]  /*0570*/  IMAD.IADD R0, R8, 0x1, R0 ;  /* 0x0000000108007824 */ /* 0x000fe200078e0200 */
[----:B------:R-:W-:-:S03]  /*0580*/  CS2R R8, SRZ ;  /* 0x0000000000087805 */ /* 0x000fc6000001ff00 */
[----:B------:R-:W-:Y:S01]  /*0590*/  IMAD R29, R0, 0x80, R27 ;  /* 0x00000080001d7824 */ /* 0x000fe200078e021b */
[----:B------:R-:W-:-:S03]  /*05a0*/  LOP3.LUT R0, R28, 0x20, RZ, 0xc0, !PT ;  /* 0x000000201c007812 */ /* 0x000fc600078ec0ff */
[----:B------:R-:W-:Y:S01]  /*05b0*/  VIADD R30, R29, 0x40 ;  /* 0x000000401d1e7836 */ /* 0x000fe20000000000 */
[----:B------:R0:W-:Y:S04]  /*05c0*/  STL [R1+0x28], R29 ;  /* 0x0000281d01007387 */ /* 0x0001e80000100800 */
[----:B------:R0:W-:Y:S04]  /*05d0*/  STL [R1+0x30], R30 ;  /* 0x0000301e01007387 */ /* 0x0001e80000100800 */
[----:B------:R0:W-:Y:S01]  /*05e0*/  STL [R1+0x2c], R24 ;  /* 0x00002c1801007387 */ /* 0x0001e20000100800 */
[----:B------:R-:W-:Y:S05]  /*05f0*/  BRA.U !UP0, `(.L_x_0) ;  /* 0x00000035083c7547 */ /* 0x000fea000b800000 */
[----:B------:R-:W-:Y:S01]  /*0600*/  IABS R18, R3 ;  /* 0x0000000300127213 */ /* 0x000fe20000000000 */
[----:B------:R-:W1:Y:S01]  /*0610*/  LDCU UR7, c[0x0][0x3a4] ;  /* 0x00007480ff0777ac */ /* 0x000e620008000800 */
[----:B------:R-:W-:Y:S01]  /*0620*/  IABS R21, R2 ;  /* 0x0000000200157213 */ /* 0x000fe20000000000 */
[----:B------:R-:W2:Y:S01]  /*0630*/  LDC R31, c[0x0][0x3a8] ;  /* 0x0000ea00ff1f7b82 */ /* 0x000ea20000000800 */
[----:B------:R-:W3:Y:S01]  /*0640*/  I2F.RP R8, R18 ;  /* 0x0000001200087306 */ /* 0x000ee20000209400 */
[----:B------:R-:W-:Y:S01]  /*0650*/  LEA.HI R22, R0, R24, RZ, 0x1b ;  /* 0x0000001800167211 */ /* 0x000fe200078fd8ff */
[----:B------:R-:W4:Y:S01]  /*0660*/  LDCU UR10, c[0x0][0x3a0] ;  /* 0x00007400ff0a77ac */ /* 0x000f220008000800 */
[----:B------:R-:W-:Y:S02]  /*0670*/  CS2R R104, SRZ ;  /* 0x0000000000687805 */ /* 0x000fe4000001ff00 */
[----:B------:R-:W-:Y:S02]  /*0680*/  CS2R R106, SRZ ;  /* 0x00000000006a7805 */ /* 0x000fe4000001ff00 */
[----:B------:R-:W-:Y:S01]  /*0690*/  IABS R20, R22 ;  /* 0x0000001600147213 */ /* 0x000fe20000000000 */
[C---:B------:R-:W-:Y:S01]  /*06a0*/  VIADD R10, R22.reuse, 0xa ;  /* 0x0000000a160a7836 */ /* 0x040fe20000000000 */
[----:B------:R-:W5:Y:S01]  /*06b0*/  LDCU.64 UR12, c[0x0][0x380] ;  /* 0x00007000ff0c77ac */ /* 0x000f620008000a00 */
[----:B------:R-:W0:Y:S01]  /*06c0*/  I2F.RP R9, R21 ;  /* 0x0000001500097306 */ /* 0x000e220000209400 */
[----:B------:R-:W-:Y:S01]  /*06d0*/  VIADD R0, R22, 0xe ;  /* 0x0000000e16007836 */ /* 0x000fe20000000000 */
[----:B------:R-:W-:-:S02]  /*06e0*/  CS2R R100, SRZ ;  /* 0x0000000000647805 */ /* 0x000fc4000001ff00 */
[----:B------:R-:W-:Y:S01]  /*06f0*/  IABS R13, R10 ;  /* 0x0000000a000d7213 */ /* 0x000fe20000000000 */
[C---:B0-----:R-:W-:Y:S01]  /*0700*/  VIADD R24, R22.reuse, 0x6 ;  /* 0x0000000616187836 */ /* 0x041fe20000000000 */
[----:B------:R-:W-:Y:S01]  /*0710*/  USHF.R.S32.HI UR6, URZ, 0x1f, UR4 ;  /* 0x0000001fff067899 */ /* 0x000fe20008011404 */
[C---:B------:R-:W-:Y:S01]  /*0720*/  VIADD R23, R22.reuse, 0x8 ;  /* 0x0000000816177836 */ /* 0x040fe20000000000 */
[----:B------:R-:W-:Y:S01]  /*0730*/  CS2R R102, SRZ ;  /* 0x0000000000667805 */ /* 0x000fe2000001ff00 */
[----:B---3--:R-:W0:Y:S01]  /*0740*/  MUFU.RCP R8, R8 ;  /* 0x0000000800087308 */ /* 0x008e220000001000 */
[C---:B------:R-:W-:Y:S01]  /*0750*/  VIADD R25, R22.reuse, 0x4 ;  /* 0x0000000416197836 */ /* 0x040fe20000000000 */
[----:B------:R-:W-:Y:S01]  /*0760*/  ULEA.HI UR6, UR6, UR4, URZ, 0x5 ;  /* 0x0000000406067291 */ /* 0x000fe2000f8f28ff */
[----:B------:R-:W-:Y:S01]  /*0770*/  VIADD R26, R22, 0x2 ;  /* 0x00000002161a7836 */ /* 0x000fe20000000000 */
[----:B------:R-:W-:Y:S02]  /*0780*/  CS2R R88, SRZ ;  /* 0x0000000000587805 */ /* 0x000fe4000001ff00 */
[----:B------:R-:W-:-:S02]  /*0790*/  CS2R R90, SRZ ;  /* 0x00000000005a7805 */ /* 0x000fc4000001ff00 */
[----:B------:R-:W-:Y:S01]  /*07a0*/  IABS R17, R25 ;  /* 0x0000001900117213 */ /* 0x000fe20000000000 */
[C---:B--2---:R-:W-:Y:S01]  /*07b0*/  IMAD R241, R31.reuse, 0x1e, RZ ;  /* 0x0000001e1ff17824 */ /* 0x044fe200078e02ff */
[----:B------:R-:W2:Y:S01]  /*07c0*/  MUFU.RCP R9, R9 ;  /* 0x0000000900097308 */ /* 0x000ea20000001000 */
[----:B------:R-:W-:Y:S01]  /*07d0*/  IABS R19, R26 ;  /* 0x0000001a00137213 */ /* 0x000fe20000000000 */
[C---:B------:R-:W-:Y:S01]  /*07e0*/  IMAD R39, R31.reuse, 0x1d, RZ ;  /* 0x0000001d1f277824 */ /* 0x040fe200078e02ff */
[----:B------:R-:W-:Y:S01]  /*07f0*/  CS2R R84, SRZ ;  /* 0x0000000000547805 */ /* 0x000fe2000001ff00 */
[C---:B------:R-:W-:Y:S01]  /*0800*/  IMAD R43, R31.reuse, 0x1c, RZ ;  /* 0x0000001c1f2b7824 */ /* 0x040fe200078e02ff */
[----:B------:R-:W-:Y:S01]  /*0810*/  CS2R R86, SRZ ;  /* 0x0000000000567805 */ /* 0x000fe2000001ff00 */
[C---:B------:R-:W-:Y:S01]  /*0820*/  IMAD R47, R31.reuse, 0x1b, RZ ;  /* 0x0000001b1f2f7824 */ /* 0x040fe200078e02ff */
[----:B------:R-:W-:Y:S01]  /*0830*/  CS2R R96, SRZ ;  /* 0x0000000000607805 */ /* 0x000fe2000001ff00 */
[C---:B------:R-:W-:Y:S01]  /*0840*/  IMAD R51, R31.reuse, 0x1a, RZ ;  /* 0x0000001a1f337824 */ /* 0x040fe200078e02ff */
[----:B------:R-:W-:Y:S01]  /*0850*/  CS2R R98, SRZ ;  /* 0x0000000000627805 */ /* 0x000fe2000001ff00 */
[----:B0-----:R-:W-:Y:S01]  /*0860*/  VIADD R4, R8, 0xffffffe ;  /* 0x0ffffffe08047836 */ /* 0x001fe20000000000 */
[----:B------:R-:W-:Y:S01]  /*0870*/  CS2R R92, SRZ ;  /* 0x00000000005c7805 */ /* 0x000fe2000001ff00 */
[----:B------:R-:W-:Y:S01]  /*0880*/  VIADD R8, R22, 0xc ;  /* 0x0000000c16087836 */ /* 0x000fe20000000000 */
[----:B------:R-:W-:Y:S01]  /*0890*/  CS2R R94, SRZ ;  /* 0x00000000005e7805 */ /* 0x000fe2000001ff00 */
[----:B------:R0:W3:Y:S01]  /*08a0*/  F2I.FTZ.U32.TRUNC.NTZ R5, R4 ;  /* 0x0000000400057305 */ /* 0x0000e2000021f000 */
[----:B------:R-:W-:Y:S01]  /*08b0*/  IMAD R55, R31, 0x19, RZ ;  /* 0x000000191f377824 */ /* 0x000fe200078e02ff */
[----:B------:R-:W-:Y:S01]  /*08c0*/  CS2R R76, SRZ ;  /* 0x00000000004c7805 */ /* 0x000fe2000001ff00 */
[----:B--2---:R-:W-:Y:S01]  /*08d0*/  VIADD R6, R9, 0xffffffe ;  /* 0x0ffffffe09067836 */ /* 0x004fe20000000000 */
[----:B------:R-:W-:Y:S01]  /*08e0*/  IABS R12, R8 ;  /* 0x00000008000c7213 */ /* 0x000fe20000000000 */
[C---:B------:R-:W-:Y:S01]  /*08f0*/  IMAD R59, R31.reuse, 0x18, RZ ;  /* 0x000000181f3b7824 */ /* 0x040fe200078e02ff */
[----:B------:R-:W-:Y:S01]  /*0900*/  CS2R R78, SRZ ;  /* 0x00000000004e7805 */ /* 0x000fe2000001ff00 */
[C---:B------:R-:W-:Y:S01]  /*0910*/  IMAD R63, R31.reuse, 0x17, RZ ;  /* 0x000000171f3f7824 */ /* 0x040fe200078e02ff */
[----:B------:R-:W2:Y:S01]  /*0920*/  F2I.FTZ.U32.TRUNC.NTZ R7, R6 ;  /* 0x0000000600077305 */ /* 0x000ea2000021f000 */
[----:B0-----:R-:W-:Y:S01]  /*0930*/  IMAD.MOV.U32 R4, RZ, RZ, RZ ;  /* 0x000000ffff047224 */ /* 0x001fe200078e00ff */
[----:B------:R-:W-:Y:S01]  /*0940*/  CS2R R80, SRZ ;  /* 0x0000000000507805 */ /* 0x000fe2000001ff00 */
[C---:B------:R-:W-:Y:S01]  /*0950*/  IMAD R67, R31.reuse, 0x16, RZ ;  /* 0x000000161f437824 */ /* 0x040fe200078e02ff */
[----:B------:R-:W-:Y:S01]  /*0960*/  CS2R R82, SRZ ;  /* 0x0000000000527805 */ /* 0x000fe2000001ff00 */
[----:B------:R-:W-:Y:S01]  /*0970*/  IMAD R71, R31, 0x15, RZ ;  /* 0x000000151f477824 */ /* 0x000fe200078e02ff */
[----:B------:R-:W-:Y:S01]  /*0980*/  USHF.R.S32.HI UR6, URZ, 0x5, UR6 ;  /* 0x00000005ff067899 */ /* 0x000fe20008011406 */
[----:B---3--:R-:W-:-:S02]  /*0990*/  IMAD.MOV R11, RZ, RZ, -R5 ;  /* 0x000000ffff0b7224 */ /* 0x008fc400078e0a05 */
[----:B------:R-:W-:Y:S02]  /*09a0*/  IMAD R75, R31, 0x14, RZ ;  /* 0x000000141f4b7824 */ /* 0x000fe400078e02ff */
[----:B------:R-:W-:Y:S02]  /*09b0*/  IMAD R11, R11, R18, RZ ;  /* 0x000000120b0b7224 */ /* 0x000fe400078e02ff */
[----:B------:R-:W-:Y:S02]  /*09c0*/  IMAD R143, R31, 0x13, RZ ;  /* 0x000000131f8f7824 */ /* 0x000fe400078e02ff */
[----:B--2---:R-:W-:Y:S02]  /*09d0*/  IMAD.MOV R6, RZ, RZ, -R7 ;  /* 0x000000ffff067224 */ /* 0x004fe400078e0a07 */
[----:B------:R-:W-:Y:S01]  /*09e0*/  IMAD.HI.U32 R5, R5, R11, R4 ;  /* 0x0000000b05057227 */ /* 0x000fe200078e0004 */
[----:B------:R-:W-:-:S03]  /*09f0*/  IABS R11, R0 ;  /* 0x00000000000b7213 */ /* 0x000fc60000000000 */
[----:B------:R-:W-:Y:S01]  /*0a00*/  IMAD R15, R6, R21, RZ ;  /* 0x00000015060f7224 */ /* 0x000fe200078e02ff */
[----:B------:R-:W-:Y:S01]  /*0a10*/  MOV R6, RZ ;  /* 0x000000ff00067202 */ /* 0x000fe20000000f00 */
[----:B------:R-:W-:-:S04]  /*0a20*/  IMAD.HI.U32 R9, R5, R12, RZ ;  /* 0x0000000c05097227 */ /* 0x000fc800078e00ff */
[----:B------:R-:W-:Y:S01]  /*0a30*/  IMAD.HI.U32 R14, R7, R15, R6 ;  /* 0x0000000f070e7227 */ /* 0x000fe200078e0006 */
[----:B------:R-:W-:-:S03]  /*0a40*/  IABS R15, R23 ;  /* 0x00000017000f7213 */ /* 0x000fc60000000000 */
[----:B------:R-:W-:-:S04]  /*0a50*/  IMAD.HI.U32 R6, R5, R13, RZ ;  /* 0x0000000d05067227 */ /* 0x000fc800078e00ff */
[----:B------:R-:W-:Y:S02]  /*0a60*/  IMAD.MOV R9, RZ, RZ, -R9 ;  /* 0x000000ffff097224 */ /* 0x000fe400078e0a09 */
[----:B------:R-:W-:-:S04]  /*0a70*/  IMAD.HI.U32 R4, R5, R11, RZ ;  /* 0x0000000b05047227 */ /* 0x000fc800078e00ff */
[----:B------:R-:W-:Y:S02]  /*0a80*/  IMAD.MOV R7, RZ, RZ, -R6 ;  /* 0x000000ffff077224 */ /* 0x000fe400078e0a06 */
[C---:B------:R-:W-:Y:S01]  /*0a90*/  IMAD R6, R18.reuse, R9, R12 ;  /* 0x0000000912067224 */ /* 0x040fe200078e020c */
[----:B------:R-:W-:Y:S01]  /*0aa0*/  IABS R9, R24 ;  /* 0x0000001800097213 */ /* 0x000fe20000000000 */
[----:B------:R-:W-:Y:S02]  /*0ab0*/  IMAD.MOV R4, RZ, RZ, -R4 ;  /* 0x000000ffff047224 */ /* 0x000fe400078e0a04 */
[C---:B------:R-:W-:Y:S01]  /*0ac0*/  IMAD R7, R18.reuse, R7, R13 ;  /* 0x0000000712077224 */ /* 0x040fe200078e020d */
[C---:B------:R-:W-:Y:S01]  /*0ad0*/  ISETP.GT.U32.AND P6, PT, R18.reuse, R6, PT ;  /* 0x000000061200720c */ /* 0x040fe20003fc4070 */
[----:B------:R-:W-:Y:S02]  /*0ae0*/  IMAD.MOV.U32 R13, RZ, RZ, R9 ;  /* 0x000000ffff0d7224 */ /* 0x000fe400078e0009 */
[C---:B------:R-:W-:Y:S01]  /*0af0*/  IMAD R4, R18.reuse, R4, R11 ;  /* 0x0000000412047224 */ /* 0x040fe200078e020b */
[----:B------:R-:W-:Y:S01]  /*0b00*/  ISETP.GT.U32.AND P3, PT, R18, R7, PT ;  /* 0x000000071200720c */ /* 0x000fe20003f64070 */
[----:B------:R-:W-:-:S03]  /*0b10*/  IMAD.HI.U32 R9, R5, R15, RZ ;  /* 0x0000000f05097227 */ /* 0x000fc600078e00ff */
[----:B------:R-:W-:Y:S01]  /*0b20*/  ISETP.GT.U32.AND P5, PT, R18, R4, PT ;  /* 0x000000041200720c */ /* 0x000fe20003fa4070 */
[----:B------:R-:W-:Y:S02]  /*0b30*/  IMAD.MOV R9, RZ, RZ, -R9 ;  /* 0x000000ffff097224 */ /* 0x000fe400078e0a09 */
[----:B------:R-:W-:-:S04]  /*0b40*/  IMAD.HI.U32 R11, R5, R13, RZ ;  /* 0x0000000d050b7227 */ /* 0x000fc800078e00ff */
[----:B------:R-:W-:-:S04]  /*0b50*/  IMAD.HI.U32 R12, R5, R17, RZ ;  /* 0x00000011050c7227 */ /* 0x000fc800078e00ff */
[C---:B------:R-:W-:Y:S02]  /*0b60*/  IMAD R9, R18.reuse, R9, R15 ;  /* 0x0000000912097224 */ /* 0x040fe400078e020f */
[----:B------:R-:W-:Y:S02]  /*0b70*/  IMAD.MOV R16, RZ, RZ, -R11 ;  /* 0x000000ffff107224 */ /* 0x000fe400078e0a0b */
[----:B------:R-:W-:Y:S01]  /*0b80*/  IMAD.HI.U32 R11, R5, R19, RZ ;  /* 0x00000013050b7227 */ /* 0x000fe200078e00ff */
[----:B------:R-:W-:-:S03]  /*0b90*/  ISETP.GT.U32.AND P1, PT, R18, R9, PT ;  /* 0x000000091200720c */ /* 0x000fc60003f24070 */
[----:B------:R-:W-:Y:S02]  /*0ba0*/  IMAD.MOV R15, RZ, RZ, -R12 ;  /* 0x000000ffff0f7224 */ /* 0x000fe400078e0a0c */
[----:B------:R-:W-:-:S04]  /*0bb0*/  IMAD.HI.U32 R12, R5, R20, RZ ;  /* 0x00000014050c7227 */ /* 0x000fc800078e00ff */
[C---:B------:R-:W-:Y:S01]  /*0bc0*/  IMAD R5, R18.reuse, R16, R13 ;  /* 0x0000001012057224 */ /* 0x040fe200078e020d */
[----:B------:R-:W-:Y:S01]  /*0bd0*/  IABS R16, R30 ;  /* 0x0000001e00107213 */ /* 0x000fe20000000000 */
[----:B------:R-:W-:Y:S02]  /*0be0*/  IMAD.MOV R13, RZ, RZ, -R11 ;  /* 0x000000ffff0d7224 */ /* 0x000fe400078e0a0b */
[C---:B------:R-:W-:Y:S01]  /*0bf0*/  IMAD R11, R18.reuse, R15, R17 ;  /* 0x0000000f120b7224 */ /* 0x040fe200078e0211 */
[----:B------:R-:W-:Y:S01]  /*0c00*/  ISETP.GT.U32.AND P4, PT, R18, R5, PT ;  /* 0x000000051200720c */ /* 0x000fe20003f84070 */
[--C-:B------:R-:W-:Y:S01]  /*0c10*/  @!P5 IMAD.IADD R4, R4, 0x1, -R18.reuse ;  /* 0x000000010404d824 */ /* 0x100fe200078e0a12 */
[----:B------:R-:W-:Y:S01]  /*0c20*/  IADD3 R15, PT, PT, -R12, RZ, RZ ;  /* 0x000000ff0c0f7210 */ /* 0x000fe20007ffe1ff */
[C---:B------:R-:W-:Y:S01]  /*0c30*/  IMAD R12, R18.reuse, R13, R19 ;  /* 0x0000000d120c7224 */ /* 0x040fe200078e0213 */
[C---:B------:R-:W-:Y:S01]  /*0c40*/  ISETP.GT.U32.AND P2, PT, R18.reuse, R11, PT ;  /* 0x0000000b1200720c */ /* 0x040fe20003f44070 */
[--C-:B------:R-:W-:Y:S01]  /*0c50*/  @!P3 IMAD.IADD R7, R7, 0x1, -R18.reuse ;  /* 0x000000010707b824 */ /* 0x100fe200078e0a12 */
[C---:B------:R-:W-:Y:S01]  /*0c60*/  ISETP.GT.U32.AND P5, PT, R18.reuse, R4, PT ;  /* 0x000000041200720c */ /* 0x040fe20003fa4070 */
[----:B------:R-:W-:Y:S01]  /*0c70*/  @!P1 IMAD.IADD R9, R9, 0x1, -R18 ;  /* 0x0000000109099824 */ /* 0x000fe200078e0a12 */
[C---:B------:R-:W-:Y:S01]  /*0c80*/  ISETP.GT.U32.AND P0, PT, R18.reuse, R12, PT ;  /* 0x0000000c1200720c */ /* 0x040fe20003f04070 */
[C---:B------:R-:W-:Y:S01]  /*0c90*/  IMAD R13, R18.reuse, R15, R20 ;  /* 0x0000000f120d7224 */ /* 0x040fe200078e0214 */
[----:B------:R-:W-:Y:S01]  /*0ca0*/  ISETP.GT.U32.AND P1, PT, R18, R7, PT ;  /* 0x000000071200720c */ /* 0x000fe20003f24070 */
[----:B------:R-:W-:Y:S01]  /*0cb0*/  IMAD.HI.U32 R15, R14, R16, RZ ;  /* 0x000000100e0f7227 */ /* 0x000fe200078e00ff */
[----:B------:R-:W-:-:S03]  /*0cc0*/  IABS R17, R29 ;  /* 0x0000001d00117213 */ /* 0x000fc60000000000 */
[--C-:B------:R-:W-:Y:S01]  /*0cd0*/  @!P4 IMAD.IADD R5, R5, 0x1, -R18.reuse ;  /* 0x000000010505c824 */ /* 0x100fe200078e0a12 */
[C---:B------:R-:W-:Y:S01]  /*0ce0*/  ISETP.GT.U32.AND P4, PT, R18.reuse, R9, PT ;  /* 0x000000091200720c */ /* 0x040fe20003f84070 */
[----:B------:R-:W-:Y:S02]  /*0cf0*/  IMAD.MOV R15, RZ, RZ, -R15 ;  /* 0x000000ffff0f7224 */ /* 0x000fe400078e0a0f */
[----:B------:R-:W-:Y:S01]  /*0d00*/  @!P2 IMAD.IADD R11, R11, 0x1, -R18 ;  /* 0x000000010b0ba824 */ /* 0x000fe200078e0a12 */
[----:B------:R-:W-:Y:S01]  /*0d10*/  ISETP.GT.U32.AND P2, PT, R18, R5, PT ;  /* 0x000000051200720c */ /* 0x000fe20003f44070 */
[----:B------:R-:W-:Y:S02]  /*0d20*/  IMAD R15, R21, R15, R16 ;  /* 0x0000000f150f7224 */ /* 0x000fe400078e0210 */
[----:B------:R-:W-:Y:S01]  /*0d30*/  @!P5 IMAD.IADD R4, R4, 0x1, -R18 ;  /* 0x000000010404d824 */ /* 0x000fe200078e0a12 */
[----:B------:R-:W-:Y:S01]  /*0d40*/  ISETP.GT.U32.AND P5, PT, R18, R13, PT ;  /* 0x0000000d1200720c */ /* 0x000fe20003fa4070 */
[----:B------:R-:W-:Y:S01]  /*0d50*/  IMAD.HI.U32 R14, R14, R17, RZ ;  /* 0x000000110e0e7227 */ /* 0x000fe200078e00ff */
[----:B------:R-:W-:-:S02]  /*0d60*/  @!P1 IADD3 R7, PT, PT, R7, -R18, RZ ;  /* 0x8000001207079210 */ /* 0x000fc40007ffe0ff */
[C---:B------:R-:W-:Y:S01]  /*0d70*/  ISETP.GT.U32.AND P1, PT, R21.reuse, R15, PT ;  /* 0x0000000f1500720c */ /* 0x040fe20003f24070 */
[----:B------:R-:W-:Y:S01]  /*0d80*/  @!P0 IMAD.IADD R12, R12, 0x1, -R18 ;  /* 0x000000010c0c8824 */ /* 0x000fe200078e0a12 */
[----:B------:R-:W-:Y:S01]  /*0d90*/  ISETP.GT.U32.AND P0, PT, R18, R11, PT ;  /* 0x0000000b1200720c */ /* 0x000fe20003f04070 */
[----:B------:R-:W-:Y:S02]  /*0da0*/  IMAD.MOV R14, RZ, RZ, -R14 ;  /* 0x000000ffff0e7224 */ /* 0x000fe400078e0a0e */
[--C-:B------:R-:W-:Y:S01]  /*0db0*/  @!P6 IMAD.IADD R6, R6, 0x1, -R18.reuse ;  /* 0x000000010606e824 */ /* 0x100fe200078e0a12 */
[----:B------:R-:W-:Y:S01]  /*0dc0*/  ISETP.GT.U32.AND P6, PT, R18, R12, PT ;  /* 0x0000000c1200720c */ /* 0x000fe20003fc4070 */
[----:B------:R-:W-:Y:S02]  /*0dd0*/  IMAD R14, R21, R14, R17 ;  /* 0x0000000e150e7224 */ /* 0x000fe400078e0211 */
[----:B------:R-:W-:Y:S01]  /*0de0*/  IMAD.SHL.U32 R16, R28, 0x8, RZ ;  /* 0x000000081c107824 */ /* 0x000fe200078e00ff */
[----:B------:R-:W-:Y:S01]  /*0df0*/  ISETP.GT.U32.AND P3, PT, R18, R6, PT ;  /* 0x000000061200720c */ /* 0x000fe20003f64070 */
[--C-:B------:R-:W-:Y:S01]  /*0e00*/  @!P2 IMAD.IADD R5, R5, 0x1, -R18.reuse ;  /* 0x000000010505a824 */ /* 0x100fe200078e0a12 */
[----:B------:R-:W-:Y:S01]  /*0e10*/  ISETP.GT.U32.AND P2, PT, R21, R14, PT ;  /* 0x0000000e1500720c */ /* 0x000fe20003f44070 */
[--C-:B------:R-:W-:Y:S01]  /*0e20*/  @!P4 IMAD.IADD R9, R9, 0x1, -R18.reuse ;  /* 0x000000010909c824 */ /* 0x100fe200078e0a12 */
[----:B------:R-:W-:Y:S01]  /*0e30*/  ISETP.GE.AND P4, PT, R0, RZ, PT ;  /* 0x000000ff0000720c */ /* 0x000fe20003f86270 */
[--C-:B------:R-:W-:Y:S01]  /*0e40*/  @!P5 IMAD.IADD R13, R13, 0x1, -R18.reuse ;  /* 0x000000010d0dd824 */ /* 0x100fe200078e0a12 */
[----:B------:R-:W-:Y:S01]  /*0e50*/  LOP3.LUT R0, R28, 0x7, RZ, 0xc0, !PT ;  /* 0x000000071c007812 */ /* 0x000fe200078ec0ff */
[--C-:B------:R-:W-:Y:S01]  /*0e60*/  @!P0 IMAD.IADD R11, R11, 0x1, -R18.reuse ;  /* 0x000000010b0b8824 */ /* 0x100fe200078e0a12 */
[----:B------:R-:W-:Y:S01]  /*0e70*/  LOP3.LUT R19, R16, 0x30, RZ, 0xc0, !PT ;  /* 0x0000003010137812 */ /* 0x000fe200078ec0ff */
[----:B------:R-:W-:Y:S01]  /*0e80*/  @!P1 IMAD.IADD R15, R15, 0x1, -R21 ;  /* 0x000000010f0f9824 */ /* 0x000fe200078e0a15 */
[----:B------:R-:W-:Y:S01]  /*0e90*/  ISETP.GE.AND P0, PT, R8, RZ, PT ;  /* 0x000000ff0800720c */ /* 0x000fe20003f06270 */
[----:B------:R-:W-:Y:S01]  /*0ea0*/  IMAD.SHL.U32 R8, R28, 0x2, RZ ;  /* 0x000000021c087824 */ /* 0x000fe200078e00ff */
[----:B------:R-:W-:Y:S01]  /*0eb0*/  ISETP.GT.U32.AND P1, PT, R18, R13, PT ;  /* 0x0000000d1200720c */ /* 0x000fe20003f24070 */
[--C-:B------:R-:W-:Y:S01]  /*0ec0*/  @!P6 IMAD.IADD R12, R12, 0x1, -R18.reuse ;  /* 0x000000010c0ce824 */ /* 0x100fe200078e0a12 */
[----:B------:R-:W-:Y:S01]  /*0ed0*/  ISETP.GE.AND P6, PT, R10, RZ, PT ;  /* 0x000000ff0a00720c */ /* 0x000fe20003fc6270 */
[----:B------:R-:W-:Y:S01]  /*0ee0*/  IMAD R19, R0, 0x40, R19 ;  /* 0x0000004000137824 */ /* 0x000fe200078e0213 */
[----:B------:R-:W-:Y:S01]  /*0ef0*/  LOP3.LUT R10, R8, 0x10, RZ, 0xc0, !PT ;  /* 0x00000010080a7812 */ /* 0x000fe200078ec0ff */
[----:B------:R-:W-:Y:S01]  /*0f00*/  IMAD R16, R0, 0x110, RZ ;  /* 0x0000011000107824 */ /* 0x000fe200078e02ff */
[----:B------:R-:W-:Y:S01]  /*0f10*/  ISETP.GE.AND P5, PT, R23, RZ, PT ;  /* 0x000000ff1700720c */ /* 0x000fe20003fa6270 */
[----:B------:R-:W-:Y:S01]  /*0f20*/  @!P3 IMAD.IADD R6, R6, 0x1, -R18 ;  /* 0x000000010606b824 */ /* 0x000fe200078e0a12 */
[----:B------:R-:W-:Y:S01]  /*0f30*/  LOP3.LUT R8, R19, 0x30, R8, 0x78, !PT ;  /* 0x0000003013087812 */ /* 0x000fe200078e7808 */
[----:B------:R-:W-:Y:S01]  /*0f40*/  @!P2 IMAD.IADD R14, R14, 0x1, -R21 ;  /* 0x000000010e0ea824 */ /* 0x000fe200078e0a15 */
[----:B------:R-:W-:Y:S01]  /*0f50*/  LOP3.LUT R17, R10, 0x20, R28, 0xf8, !PT ;  /* 0x000000200a117812 */ /* 0x000fe200078ef81c */
[----:B------:R-:W-:Y:S01]  /*0f60*/  @!P0 IMAD.MOV R6, RZ, RZ, -R6 ;  /* 0x000000ffff068224 */ /* 0x000fe200078e0a06 */
[C---:B------:R-:W-:Y:S01]  /*0f70*/  ISETP.GT.U32.AND P2, PT, R21.reuse, R15, PT ;  /* 0x0000000f1500720c */ /* 0x040fe20003f44070 */
[----:B------:R-:W-:Y:S01]  /*0f80*/  IMAD.SHL.U32 R0, R28, 0x80, RZ ;  /* 0x000000801c007824 */ /* 0x000fe200078e00ff */
[----:B------:R-:W-:Y:S01]  /*0f90*/  LOP3.LUT R17, R16, R17, RZ, 0x3c, !PT ;  /* 0x0000001110117212 */ /* 0x000fe200078e3cff */
[----:B------:R0:W-:Y:S01]  /*0fa0*/  STL [R1+0x24], R8 ;  /* 0x0000240801007387 */ /* 0x0001e20000100800 */
[----:B------:R-:W-:Y:S01]  /*0fb0*/  ISETP.GT.U32.AND P0, PT, R21, R14, PT ;  /* 0x0000000e1500720c */ /* 0x000fe20003f04070 */
[----:B------:R-:W-:Y:S01]  /*0fc0*/  @!P4 IMAD.MOV R4, RZ, RZ, -R4 ;  /* 0x000000ffff04c224 */ /* 0x000fe200078e0a04 */
[----:B------:R-:W-:Y:S01]  /*0fd0*/  @!P1 IADD3 R13, PT, PT, R13, -R18, RZ ;  /* 0x800000120d0d9210 */ /* 0x000fe20007ffe0ff */
[----:B------:R-:W-:Y:S01]  /*0fe0*/  @!P5 IMAD.MOV R9, RZ, RZ, -R9 ;  /* 0x000000ffff09d224 */ /* 0x000fe200078e0a09 */
[----:B------:R-:W-:Y:S01]  /*0ff0*/  ISETP.GE.AND P1, PT, R25, RZ, PT ;  /* 0x000000ff1900720c */ /* 0x000fe20003f26270 */
[----:B------:R-:W-:Y:S01]  /*1000*/  @!P6 IMAD.MOV R7, RZ, RZ, -R7 ;  /* 0x000000ffff07e224 */ /* 0x000fe200078e0a07 */
[----:B------:R-:W-:Y:S01]  /*1010*/  LOP3.LUT R0, R17, 0x800, R0, 0xf8, !PT ;  /* 0x0000080011007812 */ /* 0x000fe200078ef800 */
[----:B------:R-:W-:Y:S01]  /*1020*/  IMAD R147, R31, 0x12, RZ ;  /* 0x000000121f937824 */ /* 0x000fe200078e02ff */
[----:B------:R-:W2:Y:S01]  /*1030*/  LDC.64 R16, c[0x0][0x388] ;  /* 0x0000e200ff107b82 */ /* 0x000ea20000000a00 */
[----:B------:R-:W-:Y:S01]  /*1040*/  ISETP.GE.AND P4, PT, R24, RZ, PT ;  /* 0x000000ff1800720c */ /* 0x000fe20003f86270 */
[--C-:B------:R-:W-:Y:S01]  /*1050*/  @!P2 IMAD.IADD R15, R15, 0x1, -R21.reuse ;  /* 0x000000010f0fa824 */ /* 0x100fe200078e0a15 */
[----:B------:R-:W-:Y:S01]  /*1060*/  ISETP.GE.AND P2, PT, R26, RZ, PT ;  /* 0x000000ff1a00720c */ /* 0x000fe20003f46270 */
[----:B------:R-:W-:Y:S01]  /*1070*/  IMAD R155, R31, 0x11, RZ ;  /* 0x000000111f9b7824 */ /* 0x000fe200078e02ff */
[----:B------:R-:W-:Y:S01]  /*1080*/  ISETP.GE.AND P5, PT, R30, RZ, PT ;  /* 0x000000ff1e00720c */ /* 0x000fe20003fa6270 */
[----:B------:R-:W-:Y:S01]  /*1090*/  @!P0 IMAD.IADD R14, R14, 0x1, -R21 ;  /* 0x000000010e0e8824 */ /* 0x000fe200078e0a15 */
[----:B------:R-:W-:Y:S01]  /*10a0*/  ISETP.NE.AND P0, PT, R3, RZ, PT ;  /* 0x000000ff0300720c */ /* 0x000fe20003f05270 */
[----:B0-----:R-:W0:Y:S01]  /*10b0*/  LDC R8, c[0x0][0x3b0] ;  /* 0x0000ec00ff087b82 */ /* 0x001e220000000800 */
[----:B------:R-:W-:Y:S01]  /*10c0*/  @!P1 IMAD.MOV R11, RZ, RZ, -R11 ;  /* 0x000000ffff0b9224 */ /* 0x000fe200078e0a0b */
[----:B------:R-:W-:Y:S01]  /*10d0*/  LOP3.LUT R3, RZ, R3, RZ, 0x33, !PT ;  /* 0x00000003ff037212 */ /* 0x000fe200078e33ff */
[C---:B------:R-:W-:Y:S01]  /*10e0*/  IMAD.SHL.U32 R159, R31.reuse, 0x10, RZ ;  /* 0x000000101f9f7824 */ /* 0x040fe200078e00ff */
[----:B------:R-:W-:Y:S01]  /*10f0*/  ISETP.GE.AND P3, PT, R22, RZ, PT ;  /* 0x000000ff1600720c */ /* 0x000fe20003f66270 */
[----:B------:R-:W-:Y:S01]  /*1100*/  IMAD R233, R31, 0xf, RZ ;  /* 0x0000000f1fe97824 */ /* 0x000fe200078e02ff */
[----:B------:R-:W-:Y:S01]  /*1110*/  SEL R11, R3, R11, !P0 ;  /* 0x0000000b030b7207 */ /* 0x000fe20004000000 */
[----:B------:R-:W-:Y:S01]  /*1120*/  @!P4 IMAD.MOV R5, RZ, RZ, -R5 ;  /* 0x000000ffff05c224 */ /* 0x000fe200078e0a05 */
[----:B------:R-:W-:Y:S01]  /*1130*/  ISETP.GE.AND P6, PT, R29, RZ, PT ;  /* 0x000000ff1d00720c */ /* 0x000fe20003fc6270 */
[----:B------:R-:W-:Y:S01]  /*1140*/  @!P2 IMAD.MOV R12, RZ, RZ, -R12 ;  /* 0x000000ffff0ca224 */ /* 0x000fe200078e0a0c */
[----:B------:R-:W-:Y:S01]  /*1150*/  ISETP.NE.AND P4, PT, R2, RZ, PT ;  /* 0x000000ff0200720c */ /* 0x000fe20003f85270 */
[----:B------:R-:W-:Y:S01]  /*1160*/  @!P5 IMAD.MOV R15, RZ, RZ, -R15 ;  /* 0x000000ffff0fd224 */ /* 0x000fe200078e0a0f */
[----:B------:R-:W-:Y:S01]  /*1170*/  LOP3.LUT R2, RZ, R2, RZ, 0x33, !PT ;  /* 0x00000002ff027212 */ /* 0x000fe200078e33ff */
[----:B------:R-:W-:Y:S01]  /*1180*/  IMAD R225, R31, 0xe, RZ ;  /* 0x0000000e1fe17824 */ /* 0x000fe200078e02ff */
[----:B------:R-:W-:Y:S01]  /*1190*/  SEL R4, R3, R4, !P0 ;  /* 0x0000000403047207 */ /* 0x000fe20004000000 */
[----:B------:R-:W-:Y:S01]  /*11a0*/  IMAD R219, R31, 0xd, RZ ;  /* 0x0000000d1fdb7824 */ /* 0x000fe200078e02ff */
[C---:B------:R-:W-:Y:S01]  /*11b0*/  SEL R6, R3.reuse, R6, !P0 ;  /* 0x0000000603067207 */ /* 0x040fe20004000000 */
[----:B------:R-:W-:Y:S01]  /*11c0*/  @!P3 IMAD.MOV R13, RZ, RZ, -R13 ;  /* 0x000000ffff0db224 */ /* 0x000fe200078e0a0d */
[----:B------:R-:W-:Y:S01]  /*11d0*/  SEL R7, R3, R7, !P0 ;  /* 0x0000000703077207 */ /* 0x000fe20004000000 */
[----:B------:R-:W-:Y:S01]  /*11e0*/  IMAD R211, R31, 0xc, RZ ;  /* 0x0000000c1fd37824 */ /* 0x000fe200078e02ff */
[----:B------:R-:W-:Y:S01]  /*11f0*/  SEL R9, R3, R9, !P0 ;  /* 0x0000000903097207 */ /* 0x000fe20004000000 */
[C---:B------:R-:W-:Y:S01]  /*1200*/  IMAD R163, R31.reuse, 0xb, RZ ;  /* 0x0000000b1fa37824 */ /* 0x040fe200078e02ff */
[----:B------:R-:W-:Y:S01]  /*1210*/  @!P6 IADD3 R14, PT, PT, -R14, RZ, RZ ;  /* 0x000000ff0e0ee210 */ /* 0x000fe20007ffe1ff */
[----:B------:R-:W-:Y:S01]  /*1220*/  IMAD R167, R31, 0xa, RZ ;  /* 0x0000000a1fa77824 */ /* 0x000fe200078e02ff */
[----:B------:R-:W-:Y:S01]  /*1230*/  SEL R5, R3, R5, !P0 ;  /* 0x0000000503057207 */ /* 0x000fe20004000000 */
[----:B0-----:R-:W-:Y:S01]  /*1240*/  IMAD R11, R11, R8, RZ ;  /* 0x000000080b0b7224 */ /* 0x001fe200078e02ff */
[----:B------:R-:W-:Y:S01]  /*1250*/  SEL R12, R3, R12, !P0 ;  /* 0x0000000c030c7207 */ /* 0x000fe20004000000 */
[-C--:B------:R-:W-:Y:S01]  /*1260*/  IMAD R4, R4, R8.reuse, RZ ;  /* 0x0000000804047224 */ /* 0x080fe200078e02ff */
[----:B------:R-:W-:Y:S01]  /*1270*/  SEL R15, R2, R15, !P4 ;  /* 0x0000000f020f7207 */ /* 0x000fe20006000000 */
[----:B------:R-:W-:Y:S01]  /*1280*/  IMAD R6, R6, R8, RZ ;  /* 0x0000000806067224 */ /* 0x000fe200078e02ff */
[----:B--2---:R-:W-:Y:S01]  /*1290*/  LEA R197, P1, R11, R16, 0x1 ;  /* 0x000000100bc57211 */ /* 0x004fe200078208ff */
[-C--:B------:R-:W-:Y:S01]  /*12a0*/  IMAD R7, R7, R8.reuse, RZ ;  /* 0x0000000807077224 */ /* 0x080fe200078e02ff */
[----:B------:R-:W-:Y:S01]  /*12b0*/  SEL R3, R3, R13, !P0 ;  /* 0x0000000d03037207 */ /* 0x000fe20004000000 */
[----:B-1----:R-:W-:Y:S01]  /*12c0*/  IMAD R15, R15, UR7, RZ ;  /* 0x000000070f0f7c24 */ /* 0x002fe2000f8e02ff */
[-C--:B------:R-:W-:Y:S01]  /*12d0*/  LEA.HI.X.SX32 R196, R11, R17.reuse, 0x1, P1 ;  /* 0x000000110bc47211 */ /* 0x080fe200008f0eff */
[----:B------:R-:W-:Y:S01]  /*12e0*/  IMAD R9, R9, R8, RZ ;  /* 0x0000000809097224 */ /* 0x000fe200078e02ff */
[----:B------:R-:W0:Y:S01]  /*12f0*/  LDC R11, c[0x0][0x3ac] ;  /* 0x0000eb00ff0b7b82 */ /* 0x000e220000000800 */
[----:B------:R-:W-:Y:S01]  /*1300*/  SEL R14, R2, R14, !P4 ;  /* 0x0000000e020e7207 */ /* 0x000fe20006000000 */
[-C--:B------:R-:W-:Y:S01]  /*1310*/  IMAD R5, R5, R8.reuse, RZ ;  /* 0x0000000805057224 */ /* 0x080fe200078e02ff */
[----:B------:R-:W-:Y:S01]  /*1320*/  LOP3.LUT R10, R28, 0x1f, RZ, 0xc0, !PT ;  /* 0x0000001f1c0a7812 */ /* 0x000fe200078ec0ff */
[----:B------:R-:W-:Y:S01]  /*1330*/  IMAD R12, R12, R8, RZ ;  /* 0x000000080c0c7224 */ /* 0x000fe200078e02ff */
[----:B------:R-:W-:Y:S01]  /*1340*/  LEA R2, P5, R6, R16, 0x1 ;  /* 0x0000001006027211 */ /* 0x000fe200078a08ff */
[----:B------:R-:W-:Y:S01]  /*1350*/  IMAD R3, R3, R8, RZ ;  /* 0x0000000803037224 */ /* 0x000fe200078e02ff */
[-C--:B------:R-:W-:Y:S01]  /*1360*/  LEA R8, P6, R4, R16.reuse, 0x1 ;  /* 0x0000001004087211 */ /* 0x080fe200078c08ff */
[----:B------:R-:W-:Y:S01]  /*1370*/  IMAD R14, R14, UR7, RZ ;  /* 0x000000070e0e7c24 */ /* 0x000fe2000f8e02ff */
[CC--:B------:R-:W-:Y:S01]  /*1380*/  LEA R195, P0, R12.reuse, R16.reuse, 0x1 ;  /* 0x000000100cc37211 */ /* 0x0c0fe200078008ff */
[----:B------:R-:W-:Y:S01]  /*1390*/  IMAD.WIDE R32, R15, 0x2, RZ ;  /* 0x000000020f207825 */ /* 0x000fe200078e02ff */
[-C--:B------:R-:W-:Y:S01]  /*13a0*/  LEA R251, P4, R7, R16.reuse, 0x1 ;  /* 0x0000001007fb7211 */ /* 0x080fe200078808ff */
[----:B------:R1:W-:Y:S01]  /*13b0*/  STL [R1+0x20], R8 ;  /* 0x0000200801007387 */ /* 0x0003e20000100800 */
[----:B------:R-:W-:Y:S01]  /*13c0*/  LEA.HI.X.SX32 R194, R12, R17, 0x1, P0 ;  /* 0x000000110cc27211 */ /* 0x000fe200000f0eff */
[----:B------:R-:W-:Y:S01]  /*13d0*/  IMAD.WIDE R34, R14, 0x2, RZ ;  /* 0x000000020e227825 */ /* 0x000fe200078e02ff */
[----:B------:R-:W-:Y:S01]  /*13e0*/  LOP3.LUT R12, R0, 0x40, RZ, 0x3c, !PT ;  /* 0x00000040000c7812 */ /* 0x000fe200078e3cff */
[----:B------:R2:W-:Y:S01]  /*13f0*/  STL [R1+0x18], R2 ;  /* 0x0000180201007387 */ /* 0x0005e20000100800 */
[-C--:B------:R-:W-:Y:S01]  /*1400*/  LEA R203, P3, R9, R16.reuse, 0x1 ;  /* 0x0000001009cb7211 */ /* 0x080fe200078608ff */
[----:B------:R-:W-:Y:S01]  /*1410*/  IMAD.WIDE R12, R241, 0x2, R32 ;  /* 0x00000002f10c7825 */ /* 0x000fe200078e0220 */
[----:B------:R-:W-:-:S02]  /*1420*/  LEA R199, P2, R5, R16, 0x1 ;  /* 0x0000001005c77211 */ /* 0x000fc400078408ff */
[-C--:B------:R-:W-:Y:S01]  /*1430*/  LEA.HI.X.SX32 R252, R6, R17.reuse, 0x1, P5 ;  /* 0x0000001106fc7211 */ /* 0x080fe200028f0eff */
[----:B-1----:R-:W-:Y:S01]  /*1440*/  IMAD.SHL.U32 R8, R27, 0x2, RZ ;  /* 0x000000021b087824 */ /* 0x002fe200078e00ff */
[----:B------:R-:W-:Y:S01]  /*1450*/  LEA.HI.X.SX32 R249, R7, R17, 0x1, P4 ;  /* 0x0000001107f97211 */ /* 0x000fe200020f0eff */
[----:B0-----:R-:W-:Y:S01]  /*1460*/  IMAD R10, R10, R11, RZ ;  /* 0x0000000b0a0a7224 */ /* 0x001fe200078e02ff */
[-C--:B------:R-:W-:Y:S01]  /*1470*/  LEA.HI.X.SX32 R201, R9, R17.reuse, 0x1, P3 ;  /* 0x0000001109c97211 */ /* 0x080fe200018f0eff */
[C---:B------:R-:W-:Y:S01]  /*1480*/  IMAD R11, R31.reuse, 0x1f, RZ ;  /* 0x0000001f1f0b7824 */ /* 0x040fe200078e02ff */
[-C--:B--2---:R-:W-:Y:S01]  /*1490*/  LEA.HI.X.SX32 R2, R4, R17.reuse, 0x1, P6 ;  /* 0x0000001104027211 */ /* 0x084fe200030f0eff */
[----:B------:R-:W-:Y:S01]  /*14a0*/  IMAD R171, R31, 0x9, RZ ;  /* 0x000000091fab7824 */ /* 0x000fe200078e02ff */
[----:B------:R-:W-:Y:S01]  /*14b0*/  LEA R193, P6, R3, R16, 0x1 ;  /* 0x0000001003c17211 */ /* 0x000fe200078c08ff */
[----:B------:R-:W-:Y:S01]  /*14c0*/  IMAD.WIDE R18, R11, 0x2, R32 ;  /* 0x000000020b127825 */ /* 0x000fe200078e0220 */
[-C--:B------:R-:W-:Y:S01]  /*14d0*/  LEA.HI.X.SX32 R198, R5, R17.reuse, 0x1, P2 ;  /* 0x0000001105c67211 */ /* 0x080fe200010f0eff */
[----:B------:R0:W-:Y:S01]  /*14e0*/  STL [R1+0x1c], R2 ;  /* 0x00001c0201007387 */ /* 0x0001e20000100800 */
[----:B------:R-:W-:Y:S01]  /*14f0*/  LEA.HI.X.SX32 R192, R3, R17, 0x1, P6 ;  /* 0x0000001103c07211 */ /* 0x000fe200030f0eff */
[----:B------:R-:W-:Y:S01]  /*1500*/  IMAD.WIDE R14, R11, 0x2, R34 ;  /* 0x000000020b0e7825 */ /* 0x000fe200078e0222 */
[C---:B------:R-:W-:Y:S01]  /*1510*/  LOP3.LUT R3, R8.reuse, 0x20, RZ, 0x3c, !PT ;  /* 0x0000002008037812 */ /* 0x040fe200078e3cff */
[----:B------:R-:W-:Y:S01]  /*1520*/  STL.64 [R1+0x10], R18 ;  /* 0x0000101201007387 */ /* 0x000fe20000100a00 */
[C---:B------:R-:W-:Y:S01]  /*1530*/  LOP3.LUT R4, R8.reuse, 0x30, RZ, 0x3c, !PT ;  /* 0x0000003008047812 */ /* 0x040fe200078e3cff */
[C---:B------:R-:W-:Y:S01]  /*1540*/  IMAD.SHL.U32 R175, R31.reuse, 0x8, RZ ;  /* 0x000000081faf7824 */ /* 0x040fe200078e00ff */
[C---:B------:R-:W-:Y:S01]  /*1550*/  LOP3.LUT R5, R8.reuse, 0x40, RZ, 0x3c, !PT ;  /* 0x0000004008057812 */ /* 0x040fe200078e3cff */
[----:B------:R1:W-:Y:S01]  /*1560*/  STL.64 [R1+0x8], R14 ;  /* 0x0000080e01007387 */ /* 0x0003e20000100a00 */
[C---:B------:R-:W-:Y:S01]  /*1570*/  IMAD R179, R31.reuse, 0x7, RZ ;  /* 0x000000071fb37824 */ /* 0x040fe200078e02ff */
[C---:B0-----:R-:W-:Y:S01]  /*1580*/  LOP3.LUT R2, R8.reuse, 0x10, RZ, 0x3c, !PT ;  /* 0x0000001008027812 */ /* 0x041fe200078e3cff */
[C---:B------:R-:W-:Y:S01]  /*1590*/  IMAD R183, R31.reuse, 0x6, RZ ;  /* 0x000000061fb77824 */ /* 0x040fe200078e02ff */
[----:B------:R0:W-:Y:S01]  /*15a0*/  STL.64 [R1], R12 ;  /* 0x0000000c01007387 */ /* 0x0001e20000100a00 */
[C---:B------:R-:W-:Y:S01]  /*15b0*/  IMAD R187, R31.reuse, 0x5, RZ ;  /* 0x000000051fbb7824 */ /* 0x040fe200078e02ff */
[C---:B------:R-:W-:Y:S01]  /*15c0*/  LOP3.LUT R6, R8.reuse, 0x50, RZ, 0x3c, !PT ;  /* 0x0000005008067812 */ /* 0x040fe200078e3cff */
[C---:B------:R-:W-:Y:S01]  /*15d0*/  IMAD.SHL.U32 R29, R31.reuse, 0x4, RZ ;  /* 0x000000041f1d7824 */ /* 0x040fe200078e00ff */
[C---:B------:R-:W-:Y:S01]  /*15e0*/  LOP3.LUT R7, R8.reuse, 0x60, RZ, 0x3c, !PT ;  /* 0x0000006008077812 */ /* 0x040fe200078e3cff */
[C---:B------:R-:W-:Y:S01]  /*15f0*/  IMAD R25, R31.reuse, 0x3, RZ ;  /* 0x000000031f197824 */ /* 0x040fe200078e02ff */
[----:B------:R-:W-:Y:S01]  /*1600*/  LOP3.LUT R8, R8, 0x70, RZ, 0x3c, !PT ;  /* 0x0000007008087812 */ /* 0x000fe200078e3cff */
[----:B------:R-:W-:-:S02]  /*1610*/  IMAD.SHL.U32 R17, R31, 0x2, RZ ;  /* 0x000000021f117824 */ /* 0x000fc400078e00ff */
[----:B------:R-:W-:-:S04]  /*1620*/  IMAD.WIDE R36, R39, 0x2, R32 ;  /* 0x0000000227247825 */ /* 0x000fc800078e0220 */
        /* <DEDUP_REMOVED lines=26> */
[----:B-1----:R-:W-:-:S04]  /*17d0*/  IMAD.WIDE R14, R17, 0x2, R32 ;  /* 0x00000002110e7825 */ /* 0x002fc800078e0220 */
[----:B------:R-:W-:-:S04]  /*17e0*/  IMAD.WIDE R18, R31, 0x2, R32 ;  /* 0x000000021f127825 */ /* 0x000fc800078e0220 */
[----:B----4-:R-:W-:Y:S02]  /*17f0*/  IMAD.U32 R9, RZ, RZ, UR10 ;  /* 0x0000000aff097e24 */ /* 0x010fe4000f8e00ff */
[----:B-----5:R-:W-:Y:S02]  /*1800*/  IMAD.U32 R20, RZ, RZ, UR12 ;  /* 0x0000000cff147e24 */ /* 0x020fe4000f8e00ff */
[----:B------:R-:W-:Y:S02]  /*1810*/  IMAD.U32 R21, RZ, RZ, UR13 ;  /* 0x0000000dff157e24 */ /* 0x000fe4000f8e00ff */
        /* <DEDUP_REMOVED lines=29> */
[----:B0-----:R-:W-:-:S07]  /*19f0*/  IMAD.WIDE R30, R31, 0x2, R34 ;  /* 0x000000021f1e7825 */ /* 0x001fce00078e0222 */
.L_x_1:
[----:B------:R0:W-:Y:S01]  /*1a00*/  STL.64 [R1+0x48], R76 ;  /* 0x0000484c01007387 */ /* 0x0001e20000100a00 */
[C---:B------:R-:W-:Y:S02]  /*1a10*/  ISETP.GT.AND P2, PT, R9.reuse, RZ, PT ;  /* 0x000000ff0900720c */ /* 0x040fe40003f44270 */
[-C--:B------:R-:W-:Y:S02]  /*1a20*/  IADD3 R12, P1, PT, R34, R20.reuse, RZ ;  /* 0x00000014220c7210 */ /* 0x080fe40007f3e0ff */
[-C--:B------:R-:W-:Y:S01]  /*1a30*/  IADD3 R108, P0, PT, R32, R20.reuse, RZ ;  /* 0x00000014206c7210 */ /* 0x080fe20007f1e0ff */
[----:B0-----:R-:W2:Y:S01]  /*1a40*/  LDL.64 R76, [R1] ;  /* 0x00000000014c7983 */ /* 0x001ea20000100a00 */
[----:B------:R-:W-:Y:S01]  /*1a50*/  ISETP.GT.AND P3, PT, R9, 0x1, PT ;  /* 0x000000010900780c */ /* 0x000fe20003f64270 */
[--C-:B------:R-:W-:Y:S01]  /*1a60*/  IMAD.X R13, R35, 0x1, R21.reuse, P1 ;  /* 0x00000001230d7824 */ /* 0x100fe200008e0615 */
[----:B------:R-:W-:Y:S01]  /*1a70*/  IADD3 R112, P1, PT, R30, R20, RZ ;  /* 0x000000141e707210 */ /* 0x000fe20007f3e0ff */
[----:B------:R-:W-:Y:S01]  /*1a80*/  IMAD.X R109, R33, 0x1, R21, P0 ;  /* 0x00000001216d7824 */ /* 0x000fe200000e0615 */
[----:B------:R-:W-:Y:S01]  /*1a90*/  PRMT R200, RZ, 0x7610, R200 ;  /* 0x00007610ffc87816 */ /* 0x000fe200000000c8 */
[----:B------:R0:W-:Y:S01]  /*1aa0*/  STL.64 [R1+0x40], R78 ;  /* 0x0000404e01007387 */ /* 0x0001e20000100a00 */
[----:B------:R-:W-:-:S02]  /*1ab0*/  PRMT R202, RZ, 0x7610, R202 ;  /* 0x00007610ffca7816 */ /* 0x000fc400000000ca */
[-C--:B------:R-:W-:Y:S01]  /*1ac0*/  IADD3 R114, P0, PT, R18, R20.reuse, RZ ;  /* 0x0000001412727210 */ /* 0x080fe20007f1e0ff */
[----:B------:R-:W-:Y:S01]  /*1ad0*/  IMAD.X R113, R31, 0x1, R21, P1 ;  /* 0x000000011f717824 */ /* 0x000fe200008e0615 */
[----:B------:R-:W-:Y:S01]  /*1ae0*/  PRMT R127, RZ, 0x7610, R127 ;  /* 0x00007610ff7f7816 */ /* 0x000fe2000000007f */
[----:B------:R1:W3:Y:S01]  /*1af0*/  @P2 LDG.E.U16 R200, desc[UR8][R12.64] ;  /* 0x000000080cc82981 */ /* 0x0002e2000c1e1500 */
[----:B------:R-:W-:Y:S02]  /*1b00*/  PRMT R134, RZ, 0x7610, R134 ;  /* 0x00007610ff867816 */ /* 0x000fe40000000086 */
[----:B------:R-:W-:Y:S01]  /*1b10*/  IADD3.X R115, PT, PT, R19, R21, RZ, P0, !PT ;  /* 0x0000001513737210 */ /* 0x000fe200007fe4ff */
[----:B------:R4:W5:Y:S01]  /*1b20*/  @P2 LDG.E.U16 R202, desc[UR8][R108.64] ;  /* 0x000000086cca2981 */ /* 0x000962000c1e1500 */
[----:B------:R-:W-:Y:S02]  /*1b30*/  ISETP.GT.AND P2, PT, R9, 0x2, PT ;  /* 0x000000020900780c */ /* 0x000fe40003f44270 */
[-C--:B------:R-:W-:Y:S01]  /*1b40*/  IADD3 R118, P0, PT, R14, R20.reuse, RZ ;  /* 0x000000140e767210 */ /* 0x080fe20007f1e0ff */
[----:B------:R-:W2:Y:S01]  /*1b50*/  @P3 LDG.E.U16 R127, desc[UR8][R112.64] ;  /* 0x00000008707f3981 */ /* 0x000ea2000c1e1500 */
[----:B------:R-:W-:-:S03]  /*1b60*/  IADD3 R116, P1, PT, R16, R20, RZ ;  /* 0x0000001410747210 */ /* 0x000fc60007f3e0ff */
[----:B------:R-:W2:Y:S01]  /*1b70*/  @P3 LDG.E.U16 R134, desc[UR8][R114.64] ;  /* 0x0000000872863981 */ /* 0x000ea2000c1e1500 */
[----:B------:R-:W-:Y:S01]  /*1b80*/  ISETP.GT.AND P3, PT, R9, 0x3, PT ;  /* 0x000000030900780c */ /* 0x000fe20003f64270 */
[--C-:B------:R-:W-:Y:S01]  /*1b90*/  IMAD.X R119, R15, 0x1, R21.reuse, P0 ;  /* 0x000000010f777824 */ /* 0x100fe200000e0615 */
[-C--:B-1----:R-:W-:Y:S01]  /*1ba0*/  IADD3 R12, P0, PT, R26, R20.reuse, RZ ;  /* 0x000000141a0c7210 */ /* 0x082fe20007f1e0ff */
[----:B0-----:R-:W2:Y:S01]  /*1bb0*/  LDL.64 R78, [R1+0x10] ;  /* 0x00001000014e7983 */ /* 0x001ea20000100a00 */
[----:B------:R-:W-:Y:S01]  /*1bc0*/  PRMT R126, RZ, 0x7610, R126 ;  /* 0x00007610ff7e7816 */ /* 0x000fe2000000007e */
[--C-:B------:R-:W-:Y:S01]  /*1bd0*/  IMAD.X R117, R17, 0x1, R21.reuse, P1 ;  /* 0x0000000111757824 */ /* 0x100fe200008e0615 */
[----:B----4-:R-:W-:Y:S01]  /*1be0*/  PRMT R108, RZ, 0x7610, R108 ;  /* 0x00007610ff6c7816 */ /* 0x010fe2000000006c */
[----:B------:R0:W-:Y:S01]  /*1bf0*/  STL.64 [R1+0x38], R80 ;  /* 0x0000385001007387 */ /* 0x0001e20000100a00 */
[----:B------:R-:W-:Y:S01]  /*1c00*/  IADD3 R110, P1, PT, R24, R20, RZ ;  /* 0x00000014186e7210 */ /* 0x000fe20007f3e0ff */
[----:B------:R-:W-:Y:S01]  /*1c10*/  IMAD.X R13, R27, 0x1, R21, P0 ;  /* 0x000000011b0d7824 */ /* 0x000fe200000e0615 */
[----:B------:R-:W-:Y:S01]  /*1c20*/  PRMT R148, RZ, 0x7610, R148 ;  /* 0x00007610ff947816 */ /* 0x000fe20000000094 */
[----:B------:R-:W4:Y:S01]  /*1c30*/  @P2 LDG.E.U16 R126, desc[UR8][R116.64] ;  /* 0x00000008747e2981 */ /* 0x000f22000c1e1500 */
[----:B------:R-:W-:Y:S01]  /*1c40*/  PRMT R149, RZ, 0x7610, R149 ;  /* 0x00007610ff957816 */ /* 0x000fe20000000095 */
[----:B------:R-:W-:-:S02]  /*1c50*/  IMAD.X R111, R25, 0x1, R21, P1 ;  /* 0x00000001196f7824 */ /* 0x000fc400008e0615 */
[----:B------:R-:W2:Y:S04]  /*1c60*/  @P2 LDG.E.U16 R108, desc[UR8][R118.64] ;  /* 0x00000008766c2981 */ /* 0x000ea8000c1e1500 */
[----:B0-----:R-:W2:Y:S01]  /*1c70*/  LDL.64 R80, [R1+0x8] ;  /* 0x0000080001507983 */ /* 0x001ea20000100a00 */
[----:B------:R-:W-:-:S03]  /*1c80*/  ISETP.GT.AND P2, PT, R9, 0x4, PT ;  /* 0x000000040900780c */ /* 0x000fc60003f44270 */
[----:B------:R0:W2:Y:S01]  /*1c90*/  @P3 LDG.E.U16 R148, desc[UR8][R12.64] ;  /* 0x000000080c943981 */ /* 0x0000a2000c1e1500 */
[----:B------:R-:W-:-:S03]  /*1ca0*/  PRMT R132, RZ, 0x7610, R132 ;  /* 0x00007610ff847816 */ /* 0x000fc60000000084 */
[----:B------:R1:W2:Y:S01]  /*1cb0*/  @P3 LDG.E.U16 R149, desc[UR8][R110.64] ;  /* 0x000000086e953981 */ /* 0x0002a2000c1e1500 */
[----:B------:R-:W-:Y:S02]  /*1cc0*/  PRMT R133, RZ, 0x7610, R133 ;  /* 0x00007610ff857816 */ /* 0x000fe40000000085 */
[----:B------:R-:W-:Y:S02]  /*1cd0*/  PRMT R124, RZ, 0x7610, R124 ;  /* 0x00007610ff7c7816 */ /* 0x000fe4000000007c */
[----:B------:R-:W-:Y:S02]  /*1ce0*/  PRMT R125, RZ, 0x7610, R125 ;  /* 0x00007610ff7d7816 */ /* 0x000fe4000000007d */
[----:B------:R-:W-:Y:S02]  /*1cf0*/  PRMT R11, RZ, 0x7610, R11 ;  /* 0x00007610ff0b7816 */ /* 0x000fe4000000000b */
[----:B------:R-:W-:Y:S02]  /*1d00*/  PRMT R135, RZ, 0x7610, R135 ;  /* 0x00007610ff877816 */ /* 0x000fe40000000087 */
[----:B------:R-:W-:-:S02]  /*1d10*/  PRMT R150, RZ, 0x7610, R150 ;  /* 0x00007610ff967816 */ /* 0x000fc40000000096 */
[----:B------:R-:W-:Y:S02]  /*1d20*/  PRMT R139, RZ, 0x7610, R139 ;  /* 0x00007610ff8b7816 */ /* 0x000fe4000000008b */
[----:B------:R-:W-:Y:S02]  /*1d30*/  PRMT R138, RZ, 0x7610, R138 ;  /* 0x00007610ff8a7816 */ /* 0x000fe4000000008a */
[----:B------:R-:W-:Y:S02]  /*1d40*/  PRMT R131, RZ, 0x7610, R131 ;  /* 0x00007610ff837816 */ /* 0x000fe40000000083 */
[----:B------:R-:W-:Y:S02]  /*1d50*/  PRMT R130, RZ, 0x7610, R130 ;  /* 0x00007610ff827816 */ /* 0x000fe40000000082 */
[----:B------:R-:W-:Y:S02]  /*1d60*/  PRMT R123, RZ, 0x7610, R123 ;  /* 0x00007610ff7b7816 */ /* 0x000fe4000000007b */
[----:B------:R-:W-:-:S02]  /*1d70*/  PRMT R122, RZ, 0x7610, R122 ;  /* 0x00007610ff7a7816 */ /* 0x000fc4000000007a */
[----:B------:R-:W-:Y:S02]  /*1d80*/  PRMT R151, RZ, 0x7610, R151 ;  /* 0x00007610ff977816 */ /* 0x000fe40000000097 */
[----:B------:R-:W-:Y:S01]  /*1d90*/  PRMT R204, RZ, 0x7610, R204 ;  /* 0x00007610ffcc7816 */ /* 0x000fe200000000cc */
[--C-:B------:R-:W-:Y:S01]  /*1da0*/  IMAD.IADD R188, R140, 0x1, R20.reuse ;  /* 0x000000018cbc7824 */ /* 0x100fe200078e0214 */
[-C--:B0-----:R-:W-:Y:S01]  /*1db0*/  IADD3 R12, P0, PT, R22, R20.reuse, RZ ;  /* 0x00000014160c7210 */ /* 0x081fe20007f1e0ff */
[----:B------:R-:W-:Y:S01]  /*1dc0*/  IMAD.IADD R190, R72, 0x1, R20 ;  /* 0x0000000148be7824 */ /* 0x000fe200078e0214 */
[----:B-1----:R-:W-:Y:S01]  /*1dd0*/  IADD3 R110, P1, PT, R28, R20, RZ ;  /* 0x000000141c6e7210 */ /* 0x002fe20007f3e0ff */
[----:B------:R0:W-:Y:S02]  /*1de0*/  STL [R1+0x34], R83 ;  /* 0x0000345301007387 */ /* 0x0001e40000100800 */
[--C-:B------:R-:W-:Y:S01]  /*1df0*/  IMAD.X R13, R23, 0x1, R21.reuse, P0 ;  /* 0x00000001170d7824 */ /* 0x100fe200000e0615 */
[----:B------:R-:W-:Y:S01]  /*1e00*/  ISETP.GT.AND P3, PT, R9, 0x5, PT ;  /* 0x000000050900780c */ /* 0x000fe20003f64270 */
[----:B------:R-:W-:-:S03]  /*1e10*/  IMAD.X R111, R29, 0x1, R21, P1 ;  /* 0x000000011d6f7824 */ /* 0x000fc600008e0615 */
[----:B------:R1:W2:Y:S04]  /*1e20*/  @P2 LDG.E.U16 R132, desc[UR8][R12.64] ;  /* 0x000000080c842981 */ /* 0x0002a8000c1e1500 */
[----:B------:R0:W2:Y:S01]  /*1e30*/  @P2 LDG.E.U16 R133, desc[UR8][R110.64] ;  /* 0x000000086e852981 */ /* 0x0000a2000c1e1500 */
[-C--:B-1----:R-:W-:Y:S02]  /*1e40*/  IADD3 R12, P0, PT, R184, R20.reuse, RZ ;  /* 0x00000014b80c7210 */ /* 0x082fe40007f1e0ff */
[----:B0-----:R-:W-:-:S03]  /*1e50*/  IADD3 R110, P1, PT, R186, R20, RZ ;  /* 0x00000014ba6e7210 */ /* 0x001fc60007f3e0ff */
[--C-:B------:R-:W-:Y:S01]  /*1e60*/  IMAD.X R13, R185, 0x1, R21.reuse, P0 ;  /* 0x00000001b90d7824 */ /* 0x100fe200000e0615 */
[----:B------:R-:W-:Y:S01]  /*1e70*/  ISETP.GT.AND P2, PT, R9, 0x6, PT ;  /* 0x000000060900780c */ /* 0x000fe20003f44270 */
[----:B------:R-:W-:-:S03]  /*1e80*/  IMAD.X R111, R187, 0x1, R21, P1 ;  /* 0x00000001bb6f7824 */ /* 0x000fc600008e0615 */
[----:B------:R0:W2:Y:S01]  /*1e90*/  @P3 LDG.E.U16 R124, desc[UR8][R12.64] ;  /* 0x000000080c7c3981 */ /* 0x0000a2000c1e1500 */
[----:B------:R-:W-:-:S03]  /*1ea0*/  PRMT R118, RZ, 0x7610, R118 ;  /* 0x00007610ff767816 */ /* 0x000fc60000000076 */
[----:B------:R1:W2:Y:S01]  /*1eb0*/  @P3 LDG.E.U16 R125, desc[UR8][R110.64] ;  /* 0x000000086e7d3981 */ /* 0x0002a2000c1e1500 */
[-C--:B0-----:R-:W-:Y:S02]  /*1ec0*/  IADD3 R12, P0, PT, R180, R20.reuse, RZ ;  /* 0x00000014b40c7210 */ /* 0x081fe40007f1e0ff */
[----:B-1----:R-:W-:-:S03]  /*1ed0*/  IADD3 R110, P1, PT, R182, R20, RZ ;  /* 0x00000014b66e7210 */ /* 0x002fc60007f3e0ff */
[----:B------:R-:W-:Y:S01]  /*1ee0*/  IMAD.X R13, R181, 0x1, R21, P0 ;  /* 0x00000001b50d7824 */ /* 0x000fe200000e0615 */
[----:B------:R-:W-:Y:S02]  /*1ef0*/  ISETP.GT.AND P3, PT, R9, 0x7, PT ;  /* 0x000000070900780c */ /* 0x000fe40003f64270 */
[----:B------:R-:W-:Y:S01]  /*1f00*/  PRMT R119, RZ, 0x7610, R119 ;  /* 0x00007610ff777816 */ /* 0x000fe20000000077 */
[----:B------:R-:W-:Y:S01]  /*1f10*/  IMAD.X R111, R183, 0x1, R21, P1 ;  /* 0x00000001b76f7824 */ /* 0x000fe200008e0615 */
[----:B------:R-:W-:Y:S01]  /*1f20*/  IADD3 R114, P1, PT, R178, R20, RZ ;  /* 0x00000014b2727210 */ /* 0x000fe20007f3e0ff */
[----:B------:R0:W2:Y:S01]  /*1f30*/  @P2 LDG.E.U16 R118, desc[UR8][R12.64] ;  /* 0x000000080c762981 */ /* 0x0000a2000c1e1500 */
[----:B------:R-:W-:-:S03]  /*1f40*/  PRMT R112, RZ, 0x7610, R112 ;  /* 0x00007610ff707816 */ /* 0x000fc60000000070 */
[----:B------:R1:W2:Y:S01]  /*1f50*/  @P2 LDG.E.U16 R119, desc[UR8][R110.64] ;  /* 0x000000086e772981 */ /* 0x0002a2000c1e1500 */
[----:B------:R-:W-:Y:S01]  /*1f60*/  IMAD.X R115, R179, 0x1, R21, P1 ;  /* 0x00000001b3737824 */ /* 0x000fe200008e0615 */
[----:B------:R-:W-:Y:S02]  /*1f70*/  ISETP.GT.AND P2, PT, R9, 0x8, PT ;  /* 0x000000080900780c */ /* 0x000fe40003f44270 */
[-C--:B0-----:R-:W-:Y:S02]  /*1f80*/  IADD3 R12, P0, PT, R176, R20.reuse, RZ ;  /* 0x00000014b00c7210 */ /* 0x081fe40007f1e0ff */
[----:B------:R0:W2:Y:S01]  /*1f90*/  @P3 LDG.E.U16 R112, desc[UR8][R114.64] ;  /* 0x0000000872703981 */ /* 0x0000a2000c1e1500 */
[----:B-1----:R-:W-:Y:S02]  /*1fa0*/  PRMT R111, RZ, 0x7610, R111 ;  /* 0x00007610ff6f7816 */ /* 0x002fe4000000006f */
[----:B------:R-:W-:Y:S02]  /*1fb0*/  IADD3.X R13, PT, PT, R177, R21, RZ, P0, !PT ;  /* 0x00000015b10d7210 */ /* 0x000fe400007fe4ff */
[----:B------:R-:W-:-:S03]  /*1fc0*/  IADD3 R116, P1, PT, R174, R20, RZ ;  /* 0x00000014ae747210 */ /* 0x000fc60007f3e0ff */
[----:B------:R1:W2:Y:S01]  /*1fd0*/  @P3 LDG.E.U16 R111, desc[UR8][R12.64] ;  /* 0x000000080c6f3981 */ /* 0x0002a2000c1e1500 */
[----:B0-----:R-:W-:Y:S01]  /*1fe0*/  IADD3 R114, P0, PT, R172, R20, RZ ;  /* 0x00000014ac727210 */ /* 0x001fe20007f1e0ff */
[----:B------:R-:W-:Y:S01]  /*1ff0*/  IMAD.X R117, R175, 0x1, R21, P1 ;  /* 0x00000001af757824 */ /* 0x000fe200008e0615 */
[----:B------:R-:W-:-:S03]  /*2000*/  ISETP.GT.AND P3, PT, R9, 0x9, PT ;  /* 0x000000090900780c */ /* 0x000fc60003f64270 */
[----:B------:R-:W-:Y:S01]  /*2010*/  IMAD.X R115, R173, 0x1, R21, P0 ;  /* 0x00000001ad737824 */ /* 0x000fe200000e0615 */
[----:B-1----:R-:W-:-:S04]  /*2020*/  PRMT R12, RZ, 0x7610, R12 ;  /* 0x00007610ff0c7816 */ /* 0x002fc8000000000c */
[----:B------:R0:W2:Y:S04]  /*2030*/  @P2 LDG.E.U16 R11, desc[UR8][R114.64] ;  /* 0x00000008720b2981 */ /* 0x0000a8000c1e1500 */
[----:B------:R1:W2:Y:S01]  /*2040*/  @P2 LDG.E.U16 R12, desc[UR8][R116.64] ;  /* 0x00000008740c2981 */ /* 0x0002a2000c1e1500 */
[----:B------:R-:W-:Y:S02]  /*2050*/  ISETP.GT.AND P2, PT, R9, 0xa, PT ;  /* 0x0000000a0900780c */ /* 0x000fe40003f44270 */
[-C--:B0-----:R-:W-:Y:S02]  /*2060*/  IADD3 R114, P0, PT, R168, R20.reuse, RZ ;  /* 0x00000014a8727210 */ /* 0x081fe40007f1e0ff */
[----:B-1----:R-:W-:-:S03]  /*2070*/  IADD3 R116, P1, PT, R170, R20, RZ ;  /* 0x00000014aa747210 */ /* 0x002fc60007f3e0ff */
[--C-:B------:R-:W-:Y:S02]  /*2080*/  IMAD.X R115, R169, 0x1, R21.reuse, P0 ;  /* 0x00000001a9737824 */ /* 0x100fe400000e0615 */
[----:B------:R-:W-:Y:S01]  /*2090*/  IMAD.X R117, R171, 0x1, R21, P1 ;  /* 0x00000001ab757824 */ /* 0x000fe200008e0615 */
[----:B------:R-:W-:Y:S02]  /*20a0*/  IADD3 R120, P1, PT, R166, R20, RZ ;  /* 0x00000014a6787210 */ /* 0x000fe40007f3e0ff */
[----:B------:R0:W2:Y:S01]  /*20b0*/  @P3 LDG.E.U16 R150, desc[UR8][R114.64] ;  /* 0x0000000872963981 */ /* 0x0000a2000c1e1500 */
[----:B------:R-:W-:-:S03]  /*20c0*/  PRMT R13, RZ, 0x7610, R13 ;  /* 0x00007610ff0d7816 */ /* 0x000fc6000000000d */
[----:B------:R1:W2:Y:S01]  /*20d0*/  @P3 LDG.E.U16 R135, desc[UR8][R116.64] ;  /* 0x0000000874873981 */ /* 0x0002a2000c1e1500 */
[----:B------:R-:W-:Y:S01]  /*20e0*/  IMAD.X R121, R167, 0x1, R21, P1 ;  /* 0x00000001a7797824 */ /* 0x000fe200008e0615 */
[----:B------:R-:W-:Y:S02]  /*20f0*/  ISETP.GT.AND P3, PT, R9, 0xb, PT ;  /* 0x0000000b0900780c */ /* 0x000fe40003f64270 */
[----:B0-----:R-:W-:Y:S02]  /*2100*/  PRMT R115, RZ, 0x7610, R115 ;  /* 0x00007610ff737816 */ /* 0x001fe40000000073 */
[----:B------:R0:W2:Y:S01]  /*2110*/  @P2 LDG.E.U16 R13, desc[UR8][R120.64] ;  /* 0x00000008780d2981 */ /* 0x0000a2000c1e1500 */
[----:B-1----:R-:W-:-:S05]  /*2120*/  IADD3 R116, P0, PT, R164, R20, RZ ;  /* 0x00000014a4747210 */ /* 0x002fca0007f1e0ff */
[----:B------:R-:W-:Y:S01]  /*2130*/  IMAD.X R117, R165, 0x1, R21, P0 ;  /* 0x00000001a5757824 */ /* 0x000fe200000e0615 */
[----:B0-----:R-:W-:-:S04]  /*2140*/  IADD3 R120, P1, PT, R162, R20, RZ ;  /* 0x00000014a2787210 */ /* 0x001fc80007f3e0ff */
[----:B------:R0:W2:Y:S01]  /*2150*/  @P2 LDG.E.U16 R115, desc[UR8][R116.64] ;  /* 0x0000000874732981 */ /* 0x0000a2000c1e1500 */
[----:B------:R-:W-:Y:S01]  /*2160*/  IMAD.X R121, R163, 0x1, R21, P1 ;  /* 0x00000001a3797824 */ /* 0x000fe200008e0615 */
[----:B------:R-:W-:-:S04]  /*2170*/  ISETP.GT.AND P2, PT, R9, 0xc, PT ;  /* 0x0000000c0900780c */ /* 0x000fc80003f44270 */
[----:B------:R1:W2:Y:S01]  /*2180*/  @P3 LDG.E.U16 R139, desc[UR8][R120.64] ;  /* 0x00000008788b3981 */ /* 0x0002a2000c1e1500 */
[----:B0-----:R-:W-:-:S05]  /*2190*/  IADD3 R116, P0, PT, R160, R20, RZ ;  /* 0x00000014a0747210 */ /* 0x001fca0007f1e0ff */
[----:B------:R-:W-:Y:S01]  /*21a0*/  IMAD.X R117, R161, 0x1, R21, P0 ;  /* 0x00000001a1757824 */ /* 0x000fe200000e0615 */
[----:B-1----:R-:W-:-:S04]  /*21b0*/  IADD3 R120, P1, PT, R210, R20, RZ ;  /* 0x00000014d2787210 */ /* 0x002fc80007f3e0ff */
        /* <DEDUP_REMOVED lines=11> */
[----:B0-----:R-:W-:-:S04]  /*2270*/  IADD3 R116, P1, PT, R222, R20, RZ ;  /* 0x00000014de747210 */ /* 0x001fc80007f3e0ff */
[----:B------:R-:W-:Y:S02]  /*2280*/  IADD3.X R117, PT, PT, R223, R21, RZ, P1, !PT ;  /* 0x00000015df757210 */ /* 0x000fe40000ffe4ff */
[----:B-1----:R-:W-:-:S03]  /*2290*/  IADD3 R120, P2, PT, R224, R20, RZ ;  /* 0x00000014e0787210 */ /* 0x002fc60007f5e0ff */
[----:B------:R0:W2:Y:S01]  /*22a0*/  @P3 LDG.E.U16 R122, desc[UR8][R116.64] ;  /* 0x00000008747a3981 */ /* 0x0000a2000c1e1500 */
[----:B------:R-:W-:Y:S01]  /*22b0*/  IADD3 R136, P1, PT, R228, R20, RZ ;  /* 0x00000014e4887210 */ /* 0x000fe20007f3e0ff */
[----:B------:R-:W-:Y:S01]  /*22c0*/  IMAD.X R121, R225, 0x1, R21, P2 ;  /* 0x00000001e1797824 */ /* 0x000fe200010e0615 */
[----:B------:R-:W-:Y:S02]  /*22d0*/  ISETP.GT.AND P3, PT, R9, 0xf, PT ;  /* 0x0000000f0900780c */ /* 0x000fe40003f64270 */
[----:B0-----:R-:W-:Y:S01]  /*22e0*/  PRMT R117, RZ, 0x7610, R117 ;  /* 0x00007610ff757816 */ /* 0x001fe20000000075 */
[----:B------:R-:W-:Y:S01]  /*22f0*/  IMAD.X R137, R229, 0x1, R21, P1 ;  /* 0x00000001e5897824 */ /* 0x000fe200008e0615 */
[----:B------:R-:W-:-:S04]  /*2300*/  PRMT R116, RZ, 0x7610, R116 ;  /* 0x00007610ff747816 */ /* 0x000fc80000000074 */
[----:B------:R0:W2:Y:S01]  /*2310*/  @P0 LDG.E.U16 R117, desc[UR8][R120.64] ;  /* 0x0000000878750981 */ /* 0x0000a2000c1e1500 */
[-C--:B------:R-:W-:Y:S02]  /*2320*/  IADD3 R128, P1, PT, R236, R20.reuse, RZ ;  /* 0x00000014ec807210 */ /* 0x080fe40007f3e0ff */
[----:B------:R-:W-:Y:S01]  /*2330*/  PRMT R110, RZ, 0x7610, R110 ;  /* 0x00007610ff6e7816 */ /* 0x000fe2000000006e */
[----:B------:R1:W2:Y:S01]  /*2340*/  @P0 LDG.E.U16 R116, desc[UR8][R136.64] ;  /* 0x0000000888740981 */ /* 0x0002a2000c1e1500 */
[----:B0-----:R-:W-:Y:S01]  /*2350*/  IADD3 R120, P2, PT, R232, R20, RZ ;  /* 0x00000014e8787210 */ /* 0x001fe20007f5e0ff */
[----:B------:R-:W-:Y:S01]  /*2360*/  IMAD.X R129, R237, 0x1, R21, P1 ;  /* 0x00000001ed817824 */ /* 0x000fe200008e0615 */
[----:B------:R-:W-:-:S03]  /*2370*/  PRMT R109, RZ, 0x7610, R109 ;  /* 0x00007610ff6d7816 */ /* 0x000fc6000000006d */
[----:B------:R-:W-:Y:S01]  /*2380*/  IMAD.X R121, R233, 0x1, R21, P2 ;  /* 0x00000001e9797824 */ /* 0x000fe200010e0615 */
[C---:B------:R-:W-:Y:S02]  /*2390*/  ISETP.GT.AND P2, PT, R9.reuse, 0x10, PT ;  /* 0x000000100900780c */ /* 0x040fe40003f44270 */
[-C--:B------:R-:W-:Y:S01]  /*23a0*/  IADD3 RZ, P1, PT, R158, R20.reuse, RZ ;  /* 0x000000149eff7210 */ /* 0x080fe20007f3e0ff */
[----:B------:R0:W2:Y:S01]  /*23b0*/  @P3 LDG.E.U16 R109, desc[UR8][R128.64] ;  /* 0x00000008806d3981 */ /* 0x0000a2000c1e1500 */
[CC--:B------:R-:W-:Y:S01]  /*23c0*/  IADD3 RZ, P0, PT, R156.reuse, R20.reuse, RZ ;  /* 0x000000149cff7210 */ /* 0x0c0fe20007f1e0ff */
[--C-:B-1----:R-:W-:Y:S01]  /*23d0*/  IMAD.IADD R136, R156, 0x1, R20.reuse ;  /* 0x000000019c887824 */ /* 0x102fe200078e0214 */
[----:B------:R-:W-:Y:S01]  /*23e0*/  PRMT R113, RZ, 0x7610, R113 ;  /* 0x00007610ff717816 */ /* 0x000fe20000000071 */
[----:B------:R1:W2:Y:S01]  /*23f0*/  @P3 LDG.E.U16 R110, desc[UR8][R120.64] ;  /* 0x00000008786e3981 */ /* 0x0002a2000c1e1500 */
[----:B------:R-:W-:Y:S01]  /*2400*/  ISETP.GT.AND P3, PT, R9, 0x11, PT ;  /* 0x000000110900780c */ /* 0x000fe20003f64270 */
[----:B------:R-:W-:Y:S01]  /*2410*/  IMAD.X R137, R157, 0x1, R21, P0 ;  /* 0x000000019d897824 */ /* 0x000fe200000e0615 */
[----:B------:R-:W-:Y:S01]  /*2420*/  IADD3 RZ, P0, PT, R152, R20, RZ ;  /* 0x0000001498ff7210 */ /* 0x000fe20007f1e0ff */
[----:B0-----:R-:W-:-:S02]  /*2430*/  IMAD.IADD R128, R158, 0x1, R20 ;  /* 0x000000019e807824 */ /* 0x001fc400078e0214 */
[----:B------:R-:W-:Y:S01]  /*2440*/  IMAD.X R129, R159, 0x1, R21, P1 ;  /* 0x000000019f817824 */ /* 0x000fe200008e0615 */
[----:B-1----:R-:W-:Y:S02]  /*2450*/  PRMT R120, RZ, 0x7610, R120 ;  /* 0x00007610ff787816 */ /* 0x002fe40000000078 */
[----:B------:R-:W-:Y:S02]  /*2460*/  IADD3 RZ, P1, PT, R154, R20, RZ ;  /* 0x000000149aff7210 */ /* 0x000fe40007f3e0ff */
[----:B------:R0:W2:Y:S01]  /*2470*/  @P2 LDG.E.U16 R113, desc[UR8][R128.64] ;  /* 0x0000000880712981 */ /* 0x0000a2000c1e1500 */
[----:B------:R-:W-:-:S03]  /*2480*/  PRMT R121, RZ, 0x7610, R121 ;  /* 0x00007610ff797816 */ /* 0x000fc60000000079 */
[----:B------:R1:W2:Y:S01]  /*2490*/  @P2 LDG.E.U16 R120, desc[UR8][R136.64] ;  /* 0x0000000888782981 */ /* 0x0002a2000c1e1500 */
[----:B------:R-:W-:Y:S01]  /*24a0*/  ISETP.GT.AND P2, PT, R9, 0x12, PT ;  /* 0x000000120900780c */ /* 0x000fe20003f44270 */
[--C-:B0-----:R-:W-:Y:S02]  /*24b0*/  IMAD.IADD R128, R154, 0x1, R20.reuse ;  /* 0x000000019a807824 */ /* 0x101fe400078e0214 */
[----:B------:R-:W-:Y:S02]  /*24c0*/  IMAD.X R129, R155, 0x1, R21, P1 ;  /* 0x000000019b817824 */ /* 0x000fe400008e0615 */
[----:B-1----:R-:W-:Y:S01]  /*24d0*/  IMAD.IADD R136, R152, 0x1, R20 ;  /* 0x0000000198887824 */ /* 0x002fe200078e0214 */
[----:B------:R-:W-:Y:S02]  /*24e0*/  IADD3.X R137, PT, PT, R153, R21, RZ, P0, !PT ;  /* 0x0000001599897210 */ /* 0x000fe400007fe4ff */
[-C--:B------:R-:W-:Y:S01]  /*24f0*/  IADD3 RZ, P1, PT, R146, R20.reuse, RZ ;  /* 0x0000001492ff7210 */ /* 0x080fe20007f3e0ff */
[----:B------:R0:W2:Y:S01]  /*2500*/  @P3 LDG.E.U16 R151, desc[UR8][R128.64] ;  /* 0x0000000880973981 */ /* 0x0000a2000c1e1500 */
[----:B------:R-:W-:-:S02]  /*2510*/  IADD3 RZ, P0, PT, R144, R20, RZ ;  /* 0x0000001490ff7210 */ /* 0x000fc40007f1e0ff */
[----:B------:R-:W-:Y:S01]  /*2520*/  PRMT R114, RZ, 0x7610, R114 ;  /* 0x00007610ff727816 */ /* 0x000fe20000000072 */
[----:B------:R1:W2:Y:S01]  /*2530*/  @P3 LDG.E.U16 R121, desc[UR8][R136.64] ;  /* 0x0000000888793981 */ /* 0x0002a2000c1e1500 */
[----:B------:R-:W-:Y:S01]  /*2540*/  ISETP.GT.AND P3, PT, R9, 0x13, PT ;  /* 0x000000130900780c */ /* 0x000fe20003f64270 */
[--C-:B0-----:R-:W-:Y:S02]  /*2550*/  IMAD.IADD R128, R146, 0x1, R20.reuse ;  /* 0x0000000192807824 */ /* 0x101fe400078e0214 */
[--C-:B------:R-:W-:Y:S02]  /*2560*/  IMAD.X R129, R147, 0x1, R21.reuse, P1 ;  /* 0x0000000193817824 */ /* 0x100fe400008e0615 */
[----:B-1----:R-:W-:Y:S02]  /*2570*/  IMAD.IADD R136, R144, 0x1, R20 ;  /* 0x0000000190887824 */ /* 0x002fe400078e0214 */
[----:B------:R-:W-:Y:S01]  /*2580*/  IMAD.X R137, R145, 0x1, R21, P0 ;  /* 0x0000000191897824 */ /* 0x000fe200000e0615 */
[-C--:B------:R-:W-:Y:S01]  /*2590*/  IADD3 RZ, P1, PT, R142, R20.reuse, RZ ;  /* 0x000000148eff7210 */ /* 0x080fe20007f3e0ff */
[----:B------:R0:W3:Y:S01]  /*25a0*/  @P2 LDG.E.U16 R114, desc[UR8][R128.64] ;  /* 0x0000000880722981 */ /* 0x0000e2000c1e1500 */
[----:B------:R-:W-:-:S03]  /*25b0*/  IADD3 RZ, P0, PT, R140, R20, RZ ;  /* 0x000000148cff7210 */ /* 0x000fc60007f1e0ff */
[----:B------:R1:W3:Y:S01]  /*25c0*/  @P2 LDG.E.U16 R204, desc[UR8][R136.64] ;  /* 0x0000000888cc2981 */ /* 0x0002e2000c1e1500 */
[----:B------:R-:W-:Y:S01]  /*25d0*/  ISETP.GT.AND P2, PT, R9, 0x14, PT ;  /* 0x000000140900780c */ /* 0x000fe20003f44270 */
[--C-:B------:R-:W-:Y:S01]  /*25e0*/  IMAD.X R189, R141, 0x1, R21.reuse, P0 ;  /* 0x000000018dbd7824 */ /* 0x100fe200000e0615 */
[-C--:B------:R-:W-:Y:S01]  /*25f0*/  IADD3 RZ, P0, PT, R72, R20.reuse, RZ ;  /* 0x0000001448ff7210 */ /* 0x080fe20007f1e0ff */
[----:B0-----:R-:W-:Y:S02]  /*2600*/  IMAD.IADD R128, R142, 0x1, R20 ;  /* 0x000000018e807824 */ /* 0x001fe400078e0214 */
[----:B------:R-:W-:Y:S01]  /*2610*/  IMAD.X R129, R143, 0x1, R21, P1 ;  /* 0x000000018f817824 */ /* 0x000fe200008e0615 */
[----:B-1----:R-:W-:Y:S02]  /*2620*/  PRMT R137, RZ, 0x7610, R137 ;  /* 0x00007610ff897816 */ /* 0x002fe40000000089 */
[----:B------:R-:W-:Y:S02]  /*2630*/  PRMT R136, RZ, 0x7610, R136 ;  /* 0x00007610ff887816 */ /* 0x000fe40000000088 */
[----:B------:R-:W-:-:S02]  /*2640*/  IADD3 RZ, P1, PT, R74, R20, RZ ;  /* 0x000000144aff7210 */ /* 0x000fc40007f3e0ff */
[----:B------:R0:W3:Y:S01]  /*2650*/  @P3 LDG.E.U16 R137, desc[UR8][R128.64] ;  /* 0x0000000880893981 */ /* 0x0000e2000c1e1500 */
[----:B------:R-:W-:-:S03]  /*2660*/  IADD3.X R191, PT, PT, R73, R21, RZ, P0, !PT ;  /* 0x0000001549bf7210 */ /* 0x000fc600007fe4ff */
[----:B------:R1:W3:Y:S01]  /*2670*/  @P3 LDG.E.U16 R136, desc[UR8][R188.64] ;  /* 0x00000008bc883981 */ /* 0x0002e2000c1e1500 */
[----:B------:R-:W-:Y:S02]  /*2680*/  ISETP.GT.AND P3, PT, R9, 0x15, PT ;  /* 0x000000150900780c */ /* 0x000fe40003f64270 */
[----:B0-----:R-:W-:Y:S02]  /*2690*/  PRMT R129, RZ, 0x7610, R129 ;  /* 0x00007610ff817816 */ /* 0x001fe40000000081 */
[----:B------:R-:W-:Y:S01]  /*26a0*/  PRMT R128, RZ, 0x7610, R128 ;  /* 0x00007610ff807816 */ /* 0x000fe20000000080 */
[----:B-1----:R-:W-:Y:S02]  /*26b0*/  IMAD.IADD R188, R74, 0x1, R20 ;  /* 0x000000014abc7824 */ /* 0x002fe400078e0214 */
[----:B------:R-:W-:Y:S01]  /*26c0*/  IMAD.X R189, R75, 0x1, R21, P1 ;  /* 0x000000014bbd7824 */ /* 0x000fe200008e0615 */
[-C--:B------:R-:W-:Y:S02]  /*26d0*/  IADD3 RZ, P1, PT, R70, R20.reuse, RZ ;  /* 0x0000001446ff7210 */ /* 0x080fe40007f3e0ff */
[----:B------:R0:W3:Y:S01]  /*26e0*/  @P2 LDG.E.U16 R128, desc[UR8][R190.64] ;  /* 0x00000008be802981 */ /* 0x0000e2000c1e1500 */
[----:B------:R-:W-:-:S03]  /*26f0*/  IADD3 RZ, P0, PT, R68, R20, RZ ;  /* 0x0000001444ff7210 */ /* 0x000fc60007f1e0ff */
[----:B------:R1:W3:Y:S01]  /*2700*/  @P2 LDG.E.U16 R129, desc[UR8][R188.64] ;  /* 0x00000008bc812981 */ /* 0x0002e2000c1e1500 */
[----:B------:R-:W-:Y:S02]  /*2710*/  ISETP.GT.AND P2, PT, R9, 0x16, PT ;  /* 0x000000160900780c */ /* 0x000fe40003f44270 */
[----:B------:R-:W-:Y:S02]  /*2720*/  PRMT R205, RZ, 0x7610, R205 ;  /* 0x00007610ffcd7816 */ /* 0x000fe400000000cd */
[----:B------:R-:W-:Y:S01]  /*2730*/  PRMT R206, RZ, 0x7610, R206 ;  /* 0x00007610ffce7816 */ /* 0x000fe200000000ce */
[--C-:B0-----:R-:W-:Y:S02]  /*2740*/  IMAD.IADD R190, R68, 0x1, R20.reuse ;  /* 0x0000000144be7824 */ /* 0x101fe400078e0214 */
[----:B------:R-:W-:Y:S01]  /*2750*/  IMAD.X R191, R69, 0x1, R21, P0 ;  /* 0x0000000145bf7824 */ /* 0x000fe200000e0615 */
[----:B------:R-:W-:Y:S01]  /*2760*/  IADD3 RZ, P0, PT, R64, R20, RZ ;  /* 0x0000001440ff7210 */ /* 0x000fe20007f1e0ff */
[----:B-1----:R-:W-:-:S02]  /*2770*/  IMAD.IADD R188, R70, 0x1, R20 ;  /* 0x0000000146bc7824 */ /* 0x002fc400078e0214 */
[----:B------:R-:W-:Y:S01]  /*2780*/  IMAD.X R189, R71, 0x1, R21, P1 ;  /* 0x0000000147bd7824 */ /* 0x000fe200008e0615 */
[----:B------:R-:W-:Y:S01]  /*2790*/  IADD3 RZ, P1, PT, R66, R20, RZ ;  /* 0x0000001442ff7210 */ /* 0x000fe20007f3e0ff */
[----:B------:R0:W3:Y:S01]  /*27a0*/  @P3 LDG.E.U16 R206, desc[UR8][R190.64] ;  /* 0x00000008bece3981 */ /* 0x0000e2000c1e1500 */
[----:B------:R-:W-:Y:S02]  /*27b0*/  PRMT R207, RZ, 0x7610, R207 ;  /* 0x00007610ffcf7816 */ /* 0x000fe400000000cf */
[----:B------:R-:W-:Y:S01]  /*27c0*/  PRMT R208, RZ, 0x7610, R208 ;  /* 0x00007610ffd07816 */ /* 0x000fe200000000d0 */
[----:B------:R1:W3:Y:S01]  /*27d0*/  @P3 LDG.E.U16 R205, desc[UR8][R188.64] ;  /* 0x00000008bccd3981 */ /* 0x0002e2000c1e1500 */
[----:B------:R-:W-:Y:S01]  /*27e0*/  ISETP.GT.AND P3, PT, R9, 0x17, PT ;  /* 0x000000170900780c */ /* 0x000fe20003f64270 */
[----:B0-----:R-:W-:Y:S02]  /*27f0*/  IMAD.IADD R190, R64, 0x1, R20 ;  /* 0x0000000140be7824 */ /* 0x001fe400078e0214 */
[----:B------:R-:W-:-:S02]  /*2800*/  IMAD.X R191, R65, 0x1, R21, P0 ;  /* 0x0000000141bf7824 */ /* 0x000fc400000e0615 */
[----:B-1----:R-:W-:Y:S02]  /*2810*/  IMAD.IADD R188, R66, 0x1, R20 ;  /* 0x0000000142bc7824 */ /* 0x002fe400078e0214 */
[----:B------:R-:W-:Y:S01]  /*2820*/  IMAD.X R189, R67, 0x1, R21, P1 ;  /* 0x0000000143bd7824 */ /* 0x000fe200008e0615 */
[-C--:B------:R-:W-:Y:S01]  /*2830*/  IADD3 RZ, P1, PT, R62, R20.reuse, RZ ;  /* 0x000000143eff7210 */ /* 0x080fe20007f3e0ff */
[----:B------:R0:W3:Y:S01]  /*2840*/  @P2 LDG.E.U16 R208, desc[UR8][R190.64] ;  /* 0x00000008bed02981 */ /* 0x0000e2000c1e1500 */
[----:B------:R-:W-:-:S03]  /*2850*/  IADD3 RZ, P0, PT, R60, R20, RZ ;  /* 0x000000143cff7210 */ /* 0x000fc60007f1e0ff */
[----:B------:R1:W3:Y:S01]  /*2860*/  @P2 LDG.E.U16 R207, desc[UR8][R188.64] ;  /* 0x00000008bccf2981 */ /* 0x0002e2000c1e1500 */
[----:B------:R-:W-:Y:S02]  /*2870*/  ISETP.GT.AND P2, PT, R9, 0x18, PT ;  /* 0x000000180900780c */ /* 0x000fe40003f44270 */
[----:B------:R-:W-:Y:S02]  /*2880*/  PRMT R209, RZ, 0x7610, R209 ;  /* 0x00007610ffd17816 */ /* 0x000fe400000000d1 */
[----:B------:R-:W-:Y:S01]  /*2890*/  PRMT R212, RZ, 0x7610, R212 ;  /* 0x00007610ffd47816 */ /* 0x000fe200000000d4 */
[--C-:B0-----:R-:W-:Y:S01]  /*28a0*/  IMAD.IADD R190, R60, 0x1, R20.reuse ;  /* 0x000000013cbe7824 */ /* 0x101fe200078e0214 */
[----:B------:R-:W-:Y:S02]  /*28b0*/  IADD3.X R191, PT, PT, R61, R21, RZ, P0, !PT ;  /* 0x000000153dbf7210 */ /* 0x000fe400007fe4ff */
        /* <DEDUP_REMOVED lines=13> */
[----:B------:R0:W3:Y:S01]  /*2990*/  @P2 LDG.E.U16 R216, desc[UR8][R190.64] ;  /* 0x00000008bed82981 */ /* 0x0000e2000c1e1500 */
[----:B------:R-:W-:-:S03]  /*29a0*/  IADD3 RZ, P1, PT, R52, R20, RZ ;  /* 0x0000001434ff7210 */ /* 0x000fc60007f3e0ff */
[----:B------:R1:W3:Y:S01]  /*29b0*/  @P2 LDG.E.U16 R213, desc[UR8][R188.64] ;  /* 0x00000008bcd52981 */ /* 0x0002e2000c1e1500 */
[-C--:B------:R-:W-:Y:S02]  /*29c0*/  IADD3 RZ, P2, PT, R54, R20.reuse, RZ ;  /* 0x0000001436ff7210 */ /* 0x080fe40007f5e0ff */
[----:B------:R-:W-:Y:S02]  /*29d0*/  ISETP.GT.AND P0, PT, R9, 0x1a, PT ;  /* 0x0000001a0900780c */ /* 0x000fe40003f04270 */
[----:B------:R-:W-:Y:S01]  /*29e0*/  PRMT R217, RZ, 0x7610, R217 ;  /* 0x00007610ffd97816 */ /* 0x000fe200000000d9 */
[--C-:B0-----:R-:W-:Y:S01]  /*29f0*/  IMAD.X R191, R53, 0x1, R21.reuse, P1 ;  /* 0x0000000135bf7824 */ /* 0x101fe200008e0615 */
[----:B------:R-:W-:Y:S01]  /*2a00*/  IADD3 RZ, P1, PT, R50, R20, RZ ;  /* 0x0000001432ff7210 */ /* 0x000fe20007f3e0ff */
[----:B-1----:R-:W-:Y:S02]  /*2a10*/  IMAD.IADD R188, R54, 0x1, R20 ;  /* 0x0000000136bc7824 */ /* 0x002fe400078e0214 */
[----:B------:R-:W-:Y:S01]  /*2a20*/  IMAD.X R189, R55, 0x1, R21, P2 ;  /* 0x0000000137bd7824 */ /* 0x000fe200010e0615 */
[----:B------:R-:W-:-:S04]  /*2a30*/  PRMT R221, RZ, 0x7610, R221 ;  /* 0x00007610ffdd7816 */ /* 0x000fc800000000dd */
[----:B------:R0:W3:Y:S01]  /*2a40*/  @P3 LDG.E.U16 R217, desc[UR8][R188.64] ;  /* 0x00000008bcd93981 */ /* 0x0000e2000c1e1500 */
[----:B------:R-:W-:Y:S02]  /*2a50*/  ISETP.GT.AND P2, PT, R9, 0x1b, PT ;  /* 0x0000001b0900780c */ /* 0x000fe40003f44270 */
[----:B------:R-:W-:Y:S01]  /*2a60*/  PRMT R226, RZ, 0x7610, R226 ;  /* 0x00007610ffe27816 */ /* 0x000fe200000000e2 */
[----:B0-----:R-:W-:Y:S02]  /*2a70*/  IMAD.IADD R188, R50, 0x1, R20 ;  /* 0x0000000132bc7824 */ /* 0x001fe400078e0214 */
[----:B------:R-:W-:Y:S01]  /*2a80*/  IMAD.X R189, R51, 0x1, R21, P1 ;  /* 0x0000000133bd7824 */ /* 0x000fe200008e0615 */
[----:B------:R-:W-:-:S04]  /*2a90*/  IADD3 RZ, P1, PT, R48, R20, RZ ;  /* 0x0000001430ff7210 */ /* 0x000fc80007f3e0ff */
[----:B------:R0:W4:Y:S01]  /*2aa0*/  @P0 LDG.E.U16 R221, desc[UR8][R188.64] ;  /* 0x00000008bcdd0981 */ /* 0x000122000c1e1500 */
[----:B------:R-:W-:Y:S01]  /*2ab0*/  PRMT R227, RZ, 0x7610, R227 ;  /* 0x00007610ffe37816 */ /* 0x000fe200000000e3 */
[----:B0-----:R-:W-:Y:S01]  /*2ac0*/  IMAD.IADD R188, R48, 0x1, R20 ;  /* 0x0000000130bc7824 */ /* 0x001fe200078e0214 */
[----:B------:R-:W-:Y:S02]  /*2ad0*/  IADD3.X R189, PT, PT, R49, R21, RZ, P1, !PT ;  /* 0x0000001531bd7210 */ /* 0x000fe40000ffe4ff */
[----:B------:R-:W-:-:S03]  /*2ae0*/  IADD3 RZ, P1, PT, R46, R20, RZ ;  /* 0x000000142eff7210 */ /* 0x000fc60007f3e0ff */
[----:B------:R0:W4:Y:S01]  /*2af0*/  @P0 LDG.E.U16 R226, desc[UR8][R188.64] ;  /* 0x00000008bce20981 */ /* 0x000122000c1e1500 */
[----:B------:R-:W-:Y:S02]  /*2b00*/  IADD3 RZ, P0, PT, R44, R20, RZ ;  /* 0x000000142cff7210 */ /* 0x000fe40007f1e0ff */
[----:B------:R-:W-:Y:S01]  /*2b10*/  PRMT R230, RZ, 0x7610, R230 ;  /* 0x00007610ffe67816 */ /* 0x000fe200000000e6 */
[----:B0-----:R-:W-:Y:S02]  /*2b20*/  IMAD.IADD R188, R46, 0x1, R20 ;  /* 0x000000012ebc7824 */ /* 0x001fe400078e0214 */
[----:B------:R-:W-:Y:S01]  /*2b30*/  IMAD.X R189, R47, 0x1, R21, P1 ;  /* 0x000000012fbd7824 */ /* 0x000fe200008e0615 */
[----:B------:R-:W-:-:S04]  /*2b40*/  ISETP.GT.AND P1, PT, R9, 0x1c, PT ;  /* 0x0000001c0900780c */ /* 0x000fc80003f24270 */
[----:B------:R0:W4:Y:S01]  /*2b50*/  @P2 LDG.E.U16 R227, desc[UR8][R188.64] ;  /* 0x00000008bce32981 */ /* 0x000122000c1e1500 */
[----:B------:R-:W-:Y:S01]  /*2b60*/  PRMT R231, RZ, 0x7610, R231 ;  /* 0x00007610ffe77816 */ /* 0x000fe200000000e7 */
[----:B0-----:R-:W-:Y:S02]  /*2b70*/  IMAD.IADD R188, R44, 0x1, R20 ;  /* 0x000000012cbc7824 */ /* 0x001fe400078e0214 */
[----:B------:R-:W-:Y:S01]  /*2b80*/  IMAD.X R189, R45, 0x1, R21, P0 ;  /* 0x000000012dbd7824 */ /* 0x000fe200000e0615 */
[----:B------:R-:W-:-:S04]  /*2b90*/  IADD3 RZ, P0, PT, R42, R20, RZ ;  /* 0x000000142aff7210 */ /* 0x000fc80007f1e0ff */
[----:B------:R0:W4:Y:S01]  /*2ba0*/  @P2 LDG.E.U16 R230, desc[UR8][R188.64] ;  /* 0x00000008bce62981 */ /* 0x000122000c1e1500 */
[----:B------:R-:W-:Y:S01]  /*2bb0*/  PRMT R234, RZ, 0x7610, R234 ;  /* 0x00007610ffea7816 */ /* 0x000fe200000000ea */
[----:B0-----:R-:W-:Y:S02]  /*2bc0*/  IMAD.IADD R188, R42, 0x1, R20 ;  /* 0x000000012abc7824 */ /* 0x001fe400078e0214 */
[----:B------:R-:W-:Y:S01]  /*2bd0*/  IMAD.X R189, R43, 0x1, R21, P0 ;  /* 0x000000012bbd7824 */ /* 0x000fe200000e0615 */
[----:B------:R-:W-:-:S04]  /*2be0*/  IADD3 RZ, P0, PT, R40, R20, RZ ;  /* 0x0000001428ff7210 */ /* 0x000fc80007f1e0ff */
[----:B------:R0:W4:Y:S02]  /*2bf0*/  @P1 LDG.E.U16 R231, desc[UR8][R188.64] ;  /* 0x00000008bce71981 */ /* 0x000124000c1e1500 */
[----:B0-----:R-:W-:Y:S02]  /*2c00*/  IMAD.IADD R188, R40, 0x1, R20 ;  /* 0x0000000128bc7824 */ /* 0x001fe400078e0214 */
[----:B------:R-:W-:Y:S01]  /*2c10*/  IMAD.X R189, R41, 0x1, R21, P0 ;  /* 0x0000000129bd7824 */ /* 0x000fe200000e0615 */
[----:B------:R-:W-:-:S04]  /*2c20*/  IADD3 RZ, P0, PT, R38, R20, RZ ;  /* 0x0000001426ff7210 */ /* 0x000fc80007f1e0ff */
[----:B------:R0:W4:Y:S01]  /*2c30*/  @P1 LDG.E.U16 R234, desc[UR8][R188.64] ;  /* 0x00000008bcea1981 */ /* 0x000122000c1e1500 */
[----:B------:R-:W-:Y:S02]  /*2c40*/  ISETP.GT.AND P1, PT, R9, 0x1d, PT ;  /* 0x0000001d0900780c */ /* 0x000fe40003f24270 */
[----:B------:R-:W-:Y:S02]  /*2c50*/  PRMT R235, RZ, 0x7610, R235 ;  /* 0x00007610ffeb7816 */ /* 0x000fe400000000eb */
[----:B------:R-:W-:Y:S01]  /*2c60*/  PRMT R238, RZ, 0x7610, R238 ;  /* 0x00007610ffee7816 */ /* 0x000fe200000000ee */
[----:B0-----:R-:W-:Y:S02]  /*2c70*/  IMAD.IADD R188, R38, 0x1, R20 ;  /* 0x0000000126bc7824 */ /* 0x001fe400078e0214 */
[----:B------:R-:W-:Y:S01]  /*2c80*/  IMAD.X R189, R39, 0x1, R21, P0 ;  /* 0x0000000127bd7824 */ /* 0x000fe200000e0615 */
[----:B------:R-:W-:-:S05]  /*2c90*/  IADD3 RZ, P0, PT, R36, R20, RZ ;  /* 0x0000001424ff7210 */ /* 0x000fca0007f1e0ff */
[----:B------:R0:W4:Y:S02]  /*2ca0*/  @P1 LDG.E.U16 R235, desc[UR8][R188.64] ;  /* 0x00000008bceb1981 */ /* 0x000124000c1e1500 */
[----:B0-----:R-:W-:Y:S01]  /*2cb0*/  IMAD.IADD R188, R36, 0x1, R20 ;  /* 0x0000000124bc7824 */ /* 0x001fe200078e0214 */
[----:B------:R-:W-:Y:S02]  /*2cc0*/  IADD3.X R189, PT, PT, R37, R21, RZ, P0, !PT ;  /* 0x0000001525bd7210 */ /* 0x000fe400007fe4ff */
[----:B------:R-:W-:-:S03]  /*2cd0*/  ISETP.GT.AND P0, PT, R9, 0x1e, PT ;  /* 0x0000001e0900780c */ /* 0x000fc60003f04270 */
[----:B------:R0:W4:Y:S01]  /*2ce0*/  @P1 LDG.E.U16 R238, desc[UR8][R188.64] ;  /* 0x00000008bcee1981 */ /* 0x000122000c1e1500 */
[----:B------:R-:W-:Y:S02]  /*2cf0*/  PRMT R239, RZ, 0x7610, R239 ;  /* 0x00007610ffef7816 */ /* 0x000fe400000000ef */
[----:B0-----:R-:W-:-:S05]  /*2d00*/  IADD3 R188, P1, PT, R240, R20, RZ ;  /* 0x00000014f0bc7210 */ /* 0x001fca0007f3e0ff */
[----:B------:R-:W-:-:S05]  /*2d10*/  IMAD.X R189, R241, 0x1, R21, P1 ;  /* 0x00000001f1bd7824 */ /* 0x000fca00008e0615 */
[----:B------:R2:W4:Y:S02]  /*2d20*/  @P0 LDG.E.U16 R239, desc[UR8][R188.64] ;  /* 0x00000008bcef0981 */ /* 0x000524000c1e1500 */
[----:B--2---:R-:W-:-:S05]  /*2d30*/  IADD3 R188, P1, PT, R76, R20, RZ ;  /* 0x000000144cbc7210 */ /* 0x004fca0007f3e0ff */
[----:B------:R-:W-:Y:S02]  /*2d40*/  IMAD.X R189, R77, 0x1, R21, P1 ;  /* 0x000000014dbd7824 */ /* 0x000fe400008e0615 */
[----:B------:R-:W0:Y:S01]  /*2d50*/  S2R R77, SR_TID.X ;  /* 0x00000000004d7919 */ /* 0x000e220000002100 */
[----:B------:R-:W-:-:S06]  /*2d60*/  PRMT R242, RZ, 0x7610, R242 ;  /* 0x00007610fff27816 */ /* 0x000fcc00000000f2 */
[----:B------:R1:W2:Y:S01]  /*2d70*/  @P0 LDG.E.U16 R242, desc[UR8][R188.64] ;  /* 0x00000008bcf20981 */ /* 0x0002a2000c1e1500 */
[----:B------:R-:W-:Y:S02]  /*2d80*/  ISETP.GT.AND P0, PT, R9, 0x1f, PT ;  /* 0x0000001f0900780c */ /* 0x000fe40003f04270 */
[----:B------:R-:W-:Y:S02]  /*2d90*/  PRMT R243, RZ, 0x7610, R243 ;  /* 0x00007610fff37816 */ /* 0x000fe400000000f3 */
[----:B-1----:R-:W-:-:S05]  /*2da0*/  IADD3 R188, P1, PT, R80, R20, RZ ;  /* 0x0000001450bc7210 */ /* 0x002fca0007f3e0ff */
[----:B------:R-:W-:-:S05]  /*2db0*/  IMAD.X R189, R81, 0x1, R21, P1 ;  /* 0x0000000151bd7824 */ /* 0x000fca00008e0615 */
[----:B------:R0:W2:Y:S02]  /*2dc0*/  @P0 LDG.E.U16 R243, desc[UR8][R188.64] ;  /* 0x00000008bcf30981 */ /* 0x0000a4000c1e1500 */
[----:B0-----:R-:W-:-:S04]  /*2dd0*/  LOP3.LUT R188, R77, 0x1f, RZ, 0xc0, !PT ;  /* 0x0000001f4dbc7812 */ /* 0x001fc800078ec0ff */
[----:B------:R-:W-:Y:S02]  /*2de0*/  ISETP.GE.AND P1, PT, R188, R9, PT ;  /* 0x00000009bc00720c */ /* 0x000fe40003f26270 */
[----:B------:R-:W-:Y:S02]  /*2df0*/  IADD3 R188, P2, PT, R78, R20, RZ ;  /* 0x000000144ebc7210 */ /* 0x000fe40007f5e0ff */
[----:B------:R-:W2:Y:S04]  /*2e00*/  LDL.LU R78, [R1+0x18] ;  /* 0x00001800014e7983 */ /* 0x000ea80000300800 */
[----:B------:R-:W4:Y:S04]  /*2e10*/  LDL.LU R81, [R1+0x1c] ;  /* 0x00001c0001517983 */ /* 0x000f280000300800 */
[----:B------:R-:W4:Y:S01]  /*2e20*/  LDL.LU R80, [R1+0x20] ;  /* 0x0000200001507983 */ /* 0x000f220000300800 */
[----:B------:R-:W-:Y:S01]  /*2e30*/  PRMT R220, RZ, 0x7610, R220 ;  /* 0x00007610ffdc7816 */ /* 0x000fe200000000dc */
[----:B------:R-:W-:Y:S01]  /*2e40*/  IMAD.IADD R190, R52, 0x1, R20 ;  /* 0x0000000134be7824 */ /* 0x000fe200078e0214 */
[----:B------:R-:W-:Y:S01]  /*2e50*/  PRMT R244, RZ, 0x7610, R244 ;  /* 0x00007610fff47816 */ /* 0x000fe200000000f4 */
[----:B------:R-:W-:-:S03]  /*2e60*/  IMAD.X R189, R79, 0x1, R21, P2 ;  /* 0x000000014fbd7824 */ /* 0x000fc600010e0615 */
[----:B------:R-:W4:Y:S04]  /*2e70*/  @P3 LDG.E.U16 R220, desc[UR8][R190.64] ;  /* 0x00000008bedc3981 */ /* 0x000f28000c1e1500 */
[----:B------:R0:W4:Y:S01]  /*2e80*/  @P0 LDG.E.U16 R244, desc[UR8][R188.64] ;  /* 0x00000008bcf40981 */ /* 0x000122000c1e1500 */
[----:B------:R-:W-:Y:S01]  /*2e90*/  PRMT R245, RZ, 0x7610, R245 ;  /* 0x00007610fff57816 */ /* 0x000fe200000000f5 */
[----:B0-----:R-:W-:Y:S02]  /*2ea0*/  IMAD.MOV.U32 R188, RZ, RZ, R193 ;  /* 0x000000ffffbc7224 */ /* 0x001fe400078e00c1 */
[----:B------:R-:W-:Y:S02]  /*2eb0*/  IMAD.MOV.U32 R189, RZ, RZ, R192 ;  /* 0x000000ffffbd7224 */ /* 0x000fe400078e00c0 */
[----:B------:R-:W-:Y:S01]  /*2ec0*/  IMAD.WIDE R190, R10, 0x2, R188 ;  /* 0x000000020abe7825 */ /* 0x000fe200078e02bc */
[----:B------:R-:W-:Y:S01]  /*2ed0*/  BAR.SYNC.DEFER_BLOCKING 0x0 ;  /* 0x0000000000007b1d */ /* 0x000fe20000010000 */
[----:B------:R-:W-:-:S02]  /*2ee0*/  PRMT R246, RZ, 0x7610, R246 ;  /* 0x00007610fff67816 */ /* 0x000fc400000000f6 */
[----:B------:R-:W-:-:S03]  /*2ef0*/  PRMT R247, RZ, 0x7610, R247 ;  /* 0x00007610fff77816 */ /* 0x000fc600000000f7 */
[----:B------:R0:W4:Y:S02]  /*2f00*/  @!P1 LDG.E.U16 R245, desc[UR8][R190.64] ;  /* 0x00000008bef59981 */ /* 0x000124000c1e1500 */
[----:B0-----:R-:W-:Y:S02]  /*2f10*/  IMAD.MOV.U32 R190, RZ, RZ, R195 ;  /* 0x000000ffffbe7224 */ /* 0x001fe400078e00c3 */
[----:B------:R-:W-:Y:S02]  /*2f20*/  IMAD.MOV.U32 R191, RZ, RZ, R194 ;  /* 0x000000ffffbf7224 */ /* 0x000fe400078e00c2 */
[----:B------:R-:W-:-:S05]  /*2f30*/  IMAD.WIDE R192, R10, 0x2, R190 ;  /* 0x000000020ac07825 */ /* 0x000fca00078e02be */
[----:B------:R0:W4:Y:S02]  /*2f40*/  @!P1 LDG.E.U16 R246, desc[UR8][R192.64] ;  /* 0x00000008c0f69981 */ /* 0x000124000c1e1500 */
[----:B0-----:R-:W-:Y:S02]  /*2f50*/  IMAD.MOV.U32 R192, RZ, RZ, R197 ;  /* 0x000000ffffc07224 */ /* 0x001fe400078e00c5 */
[----:B------:R-:W-:Y:S02]  /*2f60*/  IMAD.MOV.U32 R193, RZ, RZ, R196 ;  /* 0x000000ffffc17224 */ /* 0x000fe400078e00c4 */
[----:B------:R-:W-:Y:S01]  /*2f70*/  IMAD.WIDE R194, R10, 0x2, R192 ;  /* 0x000000020ac27825 */ /* 0x000fe200078e02c0 */
[----:B------:R-:W-:-:S04]  /*2f80*/  LOP3.LUT R79, R77, 0x3f, RZ, 0xc0, !PT ;  /* 0x0000003f4d4f7812 */ /* 0x000fc800078ec0ff */
[----:B------:R0:W4:Y:S01]  /*2f90*/  @!P1 LDG.E.U16 R247, desc[UR8][R194.64] ;  /* 0x00000008c2f79981 */ /* 0x000122000c1e1500 */
[----:B------:R-:W-:Y:S01]  /*2fa0*/  PRMT R248, RZ, 0x7610, R248 ;  /* 0x00007610fff87816 */ /* 0x000fe200000000f8 */
[----:B------:R-:W-:Y:S01]  /*2fb0*/  IMAD.SHL.U32 R83, R79, 0x2, RZ ;  /* 0x000000024f537824 */ /* 0x000fe200078e00ff */
[----:B0-----:R-:W-:Y:S01]  /*2fc0*/  MOV R195, R198 ;  /* 0x000000c600c37202 */ /* 0x001fe20000000f00 */
[----:B------:R-:W-:-:S04]  /*2fd0*/  IMAD.MOV.U32 R194, RZ, RZ, R199 ;  /* 0x000000ffffc27224 */ /* 0x000fc800078e00c7 */
[----:B------:R-:W-:Y:S01]  /*2fe0*/  IMAD.WIDE R196, R10, 0x2, R194 ;  /* 0x000000020ac47825 */ /* 0x000fe200078e02c2 */
[----:B---3--:R-:W-:Y:S04]  /*2ff0*/  STS.U16 [R83+UR5], R200 ;  /* 0x000000c853007988 */ /* 0x008fe80008000405 */
[----:B------:R0:W3:Y:S01]  /*3000*/  @!P1 LDG.E.U16 R248, desc[UR8][R196.64] ;  /* 0x00000008c4f89981 */ /* 0x0000e2000c1e1500 */
[----:B------:R-:W-:-:S03]  /*3010*/  PRMT R250, RZ, 0x7610, R250 ;  /* 0x00007610fffa7816 */ /* 0x000fc600000000fa */
[----:B-----5:R-:W-:Y:S04]  /*3020*/  STS.U16 [R83+UR5+0x80], R202 ;  /* 0x000080ca53007988 */ /* 0x020fe80008000405 */
[----:B------:R1:W-:Y:S01]  /*3030*/  STS.U16 [R83+UR5+0x800], R12 ;  /* 0x0008000c53007988 */ /* 0x0003e20008000405 */
[----:B0-----:R-:W-:Y:S02]  /*3040*/  IMAD.MOV.U32 R196, RZ, RZ, R203 ;  /* 0x000000ffffc47224 */ /* 0x001fe400078e00cb */
[----:B------:R-:W-:Y:S02]  /*3050*/  IMAD.MOV.U32 R197, RZ, RZ, R201 ;  /* 0x000000ffffc57224 */ /* 0x000fe400078e00c9 */
[----:B------:R-:W-:Y:S01]  /*3060*/  IMAD.WIDE R198, R10, 0x2, R196 ;  /* 0x000000020ac67825 */ /* 0x000fe200078e02c4 */
[----:B-1----:R-:W0:Y:S03]  /*3070*/  S2R R12, SR_TID.X ;  /* 0x00000000000c7919 */ /* 0x002e260000002100 */
[--C-:B------:R-:W-:Y:S01]  /*3080*/  IMAD.MOV.U32 R201, RZ, RZ, R252.reuse ;  /* 0x000000ffffc97224 */ /* 0x100fe200078e00fc */
[----:B------:R1:W5:Y:S01]  /*3090*/  @!P1 LDG.E.U16 R250, desc[UR8][R198.64] ;  /* 0x00000008c6fa9981 */ /* 0x000362000c1e1500 */
[----:B------:R-:W-:Y:S01]  /*30a0*/  PRMT R252, RZ, 0x7610, R252 ;  /* 0x00007610fffc7816 */ /* 0x000fe200000000fc */
[----:B-1----:R-:W-:-:S02]  /*30b0*/  IMAD.MOV.U32 R198, RZ, RZ, R251 ;  /* 0x000000ffffc67224 */ /* 0x002fc400078e00fb */
[--C-:B------:R-:W-:Y:S01]  /*30c0*/  IMAD.MOV.U32 R199, RZ, RZ, R249.reuse ;  /* 0x000000ffffc77224 */ /* 0x100fe200078e00f9 */
[----:B------:R-:W-:Y:S02]  /*30d0*/  PRMT R249, RZ, 0x7610, R249 ;  /* 0x00007610fff97816 */ /* 0x000fe400000000f9 */
[----:B------:R-:W-:Y:S01]  /*30e0*/  PRMT R251, RZ, 0x7610, R251 ;  /* 0x00007610fffb7816 */ /* 0x000fe200000000fb */
[----:B------:R-:W-:-:S05]  /*30f0*/  IMAD.WIDE R76, R10, 0x2, R198 ;  /* 0x000000020a4c7825 */ /* 0x000fca00078e02c6 */
[----:B------:R-:W3:Y:S01]  /*3100*/  @!P1 LDG.E.U16 R249, desc[UR8][R76.64] ;  /* 0x000000084cf99981 */ /* 0x000ee2000c1e1500 */
[----:B0-----:R-:W-:-:S03]  /*3110*/  LOP3.LUT R12, R12, 0x3f, RZ, 0xc0, !PT ;  /* 0x0000003f0c0c7812 */ /* 0x001fc600078ec0ff */
[----:B------:R-:W3:Y:S02]  /*3120*/  LDL.LU.64 R76, [R1+0x48] ;  /* 0x00004800014c7983 */ /* 0x000ee40000300a00 */
[----:B------:R-:W-:-:S05]  /*3130*/  IMAD.SHL.U32 R12, R12, 0x2, RZ ;  /* 0x000000020c0c7824 */ /* 0x000fca00078e00ff */
[----:B------:R0:W-:Y:S01]  /*3140*/  STS.U16 [R12+UR5+0x880], R11 ;  /* 0x0008800b0c007988 */ /* 0x0001e20008000405 */
[----:B--2---:R-:W-:Y:S02]  /*3150*/  IMAD.MOV.U32 R200, RZ, RZ, R78 ;  /* 0x000000ffffc87224 */ /* 0x004fe400078e004e */
[----:B----4-:R-:W-:Y:S02]  /*3160*/  IMAD.MOV.U32 R203, RZ, RZ, R81 ;  /* 0x000000ffffcb7224 */ /* 0x010fe400078e0051 */
[----:B------:R-:W-:Y:S02]  /*3170*/  IMAD.MOV.U32 R202, RZ, RZ, R80 ;  /* 0x000000ffffca7224 */ /* 0x000fe400078e0050 */
[----:B------:R-:W-:-:S04]  /*3180*/  IMAD.WIDE R78, R10, 0x2, R200 ;  /* 0x000000020a4e7825 */ /* 0x000fc800078e02c8 */
[----:B------:R-:W-:Y:S01]  /*3190*/  IMAD.WIDE R80, R10, 0x2, R202 ;  /* 0x000000020a507825 */ /* 0x000fe200078e02ca */
[----:B------:R-:W2:Y:S04]  /*31a0*/  @!P1 LDG.E.U16 R251, desc[UR8][R78.64] ;  /* 0x000000084efb9981 */ /* 0x000ea8000c1e1500 */
[----:B------:R-:W4:Y:S04]  /*31b0*/  @!P1 LDG.E.U16 R252, desc[UR8][R80.64] ;  /* 0x0000000850fc9981 */ /* 0x000f28000c1e1500 */
[----:B------:R-:W4:Y:S04]  /*31c0*/  LDL.LU.64 R78, [R1+0x40] ;  /* 0x00004000014e7983 */ /* 0x000f280000300a00 */
[----:B------:R-:W4:Y:S04]  /*31d0*/  LDL.LU.64 R80, [R1+0x38] ;  /* 0x0000380001507983 */ /* 0x000f280000300a00 */
[----:B------:R-:W4:Y:S04]  /*31e0*/  LDL.LU R83, [R1+0x34] ;  /* 0x0000340001537983 */ /* 0x000f280000300800 */
[----:B0-----:R-:W4:Y:S04]  /*31f0*/  LDL R11, [R1+0x24] ;  /* 0x00002400010b7983 */ /* 0x001f280000100800 */
[----:B------:R-:W-:Y:S04]  /*3200*/  STS.U16 [R12+UR5+0x1000], R113 ;  /* 0x001000710c007988 */ /* 0x000fe80008000405 */
        /* <DEDUP_REMOVED lines=60> */
[----:B-----5:R0:W-:Y:S04]  /*35d0*/  STS.U16 [R12+UR5+0x2200], R250 ;  /* 0x002200fa0c007988 */ /* 0x0201e80008000405 */
[----:B------:R-:W-:Y:S04]  /*35e0*/  STS.U16 [R2+UR5+0x2080], R246 ;  /* 0x002080f602007988 */ /* 0x000fe80008000405 */
[----:B---3--:R-:W-:Y:S04]  /*35f0*/  STS.U16 [R2+UR5+0x2280], R249 ;  /* 0x002280f902007988 */ /* 0x008fe80008000405 */
[----:B------:R-:W-:Y:S04]  /*3600*/  STS.U16 [R3+UR5+0x2100], R247 ;  /* 0x002100f703007988 */ /* 0x000fe80008000405 */
[----:B--2---:R-:W-:Y:S04]  /*3610*/  STS.U16 [R3+UR5+0x2300], R251 ;  /* 0x002300fb03007988 */ /* 0x004fe80008000405 */
[----:B------:R-:W-:Y:S04]  /*3620*/  STS.U16 [R4+UR5+0x2180], R248 ;  /* 0x002180f804007988 */ /* 0x000fe80008000405 */
[----:B----4-:R-:W-:Y:S01]  /*3630*/  STS.U16 [R4+UR5+0x2380], R252 ;  /* 0x002380fc04007988 */ /* 0x010fe20008000405 */
[----:B------:R-:W-:Y:S01]  /*3640*/  BAR.SYNC.DEFER_BLOCKING 0x0 ;  /* 0x0000000000007b1d */ /* 0x000fe20000010000 */
[----:B0-----:R-:W-:-:S05]  /*3650*/  LOP3.LUT R12, R0, 0x40, RZ, 0x3c, !PT ;  /* 0x00000040000c7812 */ /* 0x001fca00078e3cff */
[----:B------:R-:W-:Y:S04]  /*3660*/  LDSM.16.M88.4 R108, [R11+UR5+0x2000] ;  /* 0x002000050b6c783b */ /* 0x000fe80008000200 */
[----:B------:R0:W-:Y:S04]  /*3670*/  LDSM.16.M88.4 R132, [R11+UR5+0x2200] ;  /* 0x002200050b84783b */ /* 0x0001e80008000200 */
[----:B------:R-:W1:Y:S04]  /*3680*/  LDSM.16.MT88.4 R112, [R0+UR5+0x80] ;  /* 0x000080050070783b */ /* 0x000e680008004200 */
[----:B------:R-:W2:Y:S01]  /*3690*/  LDSM.16.MT88.4 R148, [R0+UR5] ;  /* 0x000000050094783b */ /* 0x000ea20008004200 */
[----:B0-----:R-:W0:Y:S03]  /*36a0*/  LDC R11, c[0x0][0x3ac] ;  /* 0x0000eb00ff0b7b82 */ /* 0x001e260000000800 */
[----:B------:R-:W3:Y:S04]  /*36b0*/  LDSM.16.MT88.4 R136, [R12+UR5] ;  /* 0x000000050c88783b */ /* 0x000ee80008004200 */
[----:B------:R-:W4:Y:S04]  /*36c0*/  LDSM.16.MT88.4 R128, [R12+UR5+0x80] ;  /* 0x000080050c80783b */ /* 0x000f280008004200 */
[----:B------:R-:W5:Y:S04]  /*36d0*/  LDSM.16.MT88.4 R124, [R0+UR5+0x1000] ;  /* 0x00100005007c783b */ /* 0x000f680008004200 */
[----:B------:R-:W3:Y:S04]  /*36e0*/  LDSM.16.MT88.4 R120, [R0+UR5+0x1080] ;  /* 0x001080050078783b */ /* 0x000ee80008004200 */
[----:B------:R-:W3:Y:S01]  /*36f0*/  LDSM.16.MT88.4 R116, [R12+UR5+0x1000] ;  /* 0x001000050c74783b */ /* 0x000ee20008004200 */
[C---:B-1----:R-:W-:Y:S08]  /*3700*/  HMMA.16816.F32.BF16 R96, R112.reuse, R108, R96 ;  /* 0x0000006c7060723c */ /* 0x042ff00000041860 */
[----:B------:R-:W-:Y:S01]  /*3710*/  HMMA.16816.F32.BF16 R92, R112, R132, R92 ;  /* 0x00000084705c723c */ /* 0x000fe2000004185c */
[----:B------:R-:W1:Y:S01]  /*3720*/  LDSM.16.MT88.4 R112, [R12+UR5+0x1080] ;  /* 0x001080050c70783b */ /* 0x000e620008004200 */
[----:B0-----:R-:W-:-:S04]  /*3730*/  IMAD.SHL.U32 R11, R11, 0x20, RZ ;  /* 0x000000200b0b7824 */ /* 0x001fc800078e00ff */
[C---:B------:R-:W-:Y:S02]  /*3740*/  IMAD.WIDE R202, R11.reuse, 0x2, R202 ;  /* 0x000000020bca7825 */ /* 0x040fe400078e02ca */
[----:B--2---:R-:W-:Y:S02]  /*3750*/  HMMA.16816.F32.BF16 R104, R148, R108, R104 ;  /* 0x0000006c9468723c */ /* 0x004fe40000041868 */
[----:B------:R-:W-:-:S06]  /*3760*/  IMAD.WIDE R200, R11, 0x2, R200 ;  /* 0x000000020bc87825 */ /* 0x000fcc00078e02c8 */
[----:B------:R-:W-:Y:S01]  /*3770*/  HMMA.16816.F32.BF16 R100, R148, R132, R100 ;  /* 0x000000849464723c */ /* 0x000fe20000041864 */
[----:B------:R-:W-:Y:S07]  /*3780*/  STL [R1+0x20], R202 ;  /* 0x000020ca01007387 */ /* 0x000fee0000100800 */
[C---:B---3--:R-:W-:Y:S01]  /*3790*/  HMMA.16816.F32.BF16 R88, R136.reuse, R108, R88 ;  /* 0x0000006c8858723c */ /* 0x048fe20000041858 */
[----:B------:R-:W-:Y:S07]  /*37a0*/  STL [R1+0x1c], R203 ;  /* 0x00001ccb01007387 */ /* 0x000fee0000100800 */
[----:B------:R-:W-:Y:S08]  /*37b0*/  HMMA.16816.F32.BF16 R84, R136, R132, R84 ;  /* 0x000000848854723c */ /* 0x000ff00000041854 */
[C---:B----4-:R-:W-:Y:S08]  /*37c0*/  HMMA.16816.F32.BF16 R76, R128.reuse, R108, R76 ;  /* 0x0000006c804c723c */ /* 0x050ff0000004184c */
[----:B------:R-:W-:Y:S01]  /*37d0*/  HMMA.16816.F32.BF16 R80, R128, R132, R80 ;  /* 0x000000848050723c */ /* 0x000fe20000041850 */
[----:B------:R0:W-:Y:S01]  /*37e0*/  STL [R1+0x18], R200 ;  /* 0x000018c801007387 */ /* 0x0001e20000100800 */
[----:B------:R-:W-:Y:S01]  /*37f0*/  MOV R252, R201 ;  /* 0x000000c900fc7202 */ /* 0x000fe20000000f00 */
[----:B------:R-:W-:-:S04]  /*3800*/  IMAD.WIDE R248, R11, 0x2, R198 ;  /* 0x000000020bf87825 */ /* 0x000fc800078e02c6 */
[----:B------:R-:W-:-:S04]  /*3810*/  IMAD.WIDE R194, R11, 0x2, R194 ;  /* 0x000000020bc27825 */ /* 0x000fc800078e02c2 */
[----:B------:R-:W-:-:S04]  /*3820*/  IMAD.WIDE R192, R11, 0x2, R192 ;  /* 0x000000020bc07825 */ /* 0x000fc800078e02c0 */
[----:B0-----:R-:W-:-:S04]  /*3830*/  IMAD.WIDE R200, R11, 0x2, R196 ;  /* 0x000000020bc87825 */ /* 0x001fc800078e02c4 */
[----:B------:R-:W-:-:S04]  /*3840*/  IMAD.WIDE R190, R11, 0x2, R190 ;  /* 0x000000020bbe7825 */ /* 0x000fc800078e02be */
[----:B------:R-:W-:Y:S02]  /*3850*/  IMAD.WIDE R188, R11, 0x2, R188 ;  /* 0x000000020bbc7825 */ /* 0x000fe400078e02bc */
[----:B------:R-:W0:Y:S01]  /*3860*/  LDC R11, c[0x0][0x3a8] ;  /* 0x0000ea00ff0b7b82 */ /* 0x000e220000000800 */
[----:B-----5:R-:W-:Y:S01]  /*3870*/  HMMA.16816.F32.BF16 R104, R124, R110, R104 ;  /* 0x0000006e7c68723c */ /* 0x020fe20000041868 */
[----:B------:R-:W-:-:S07]  /*3880*/  UIADD3 UR6, UPT, UPT, UR6, -0x1, URZ ;  /* 0xffffffff06067890 */ /* 0x000fce000fffe0ff */
[----:B------:R-:W-:Y:S01]  /*3890*/  HMMA.16816.F32.BF16 R100, R124, R134, R100 ;  /* 0x000000867c64723c */ /* 0x000fe20000041864 */
[----:B------:R-:W-:-:S07]  /*38a0*/  UISETP.NE.U32.AND UP0, UPT, UR6, URZ, UPT ;  /* 0x000000ff0600728c */ /* 0x000fce000bf05070 */
[C---:B------:R-:W-:Y:S08]  /*38b0*/  HMMA.16816.F32.BF16 R96, R120.reuse, R110, R96 ;  /* 0x0000006e7860723c */ /* 0x040ff00000041860 */
[----:B------:R-:W-:Y:S08]  /*38c0*/  HMMA.16816.F32.BF16 R92, R120, R134, R92 ;  /* 0x00000086785c723c */ /* 0x000ff0000004185c */
[C---:B------:R-:W-:Y:S08]  /*38d0*/  HMMA.16816.F32.BF16 R88, R116.reuse, R110, R88 ;  /* 0x0000006e7458723c */ /* 0x040ff00000041858 */
[----:B------:R-:W-:Y:S08]  /*38e0*/  HMMA.16816.F32.BF16 R84, R116, R134, R84 ;  /* 0x000000867454723c */ /* 0x000ff00000041854 */
[C---:B-1----:R-:W-:Y:S08]  /*38f0*/  HMMA.16816.F32.BF16 R76, R112.reuse, R110, R76 ;  /* 0x0000006e704c723c */ /* 0x042ff0000004184c */
[----:B------:R-:W-:Y:S01]  /*3900*/  HMMA.16816.F32.BF16 R80, R112, R134, R80 ;  /* 0x000000867050723c */ /* 0x000fe20000041850 */
[----:B0-----:R-:W-:Y:S01]  /*3910*/  IMAD.SHL.U32 R11, R11, 0x20, RZ ;  /* 0x000000200b0b7824 */ /* 0x001fe200078e00ff */
[----:B------:R-:W-:Y:S01]  /*3920*/  IADD3 R9, PT, PT, R9, -0x20, RZ ;  /* 0xffffffe009097810 */ /* 0x000fe20007ffe0ff */
[----:B------:R-:W-:-:S02]  /*3930*/  IMAD.MOV.U32 R199, RZ, RZ, R194 ;  /* 0x000000ffffc77224 */ /* 0x000fc400078e00c2 */
[----:B------:R-:W-:Y:S02]  /*3940*/  IMAD.MOV.U32 R198, RZ, RZ, R195 ;  /* 0x000000ffffc67224 */ /* 0x000fe400078e00c3 */
[----:B------:R-:W-:Y:S02]  /*3950*/  IMAD.MOV.U32 R197, RZ, RZ, R192 ;  /* 0x000000ffffc57224 */ /* 0x000fe400078e00c0 */
[----:B------:R-:W-:Y:S02]  /*3960*/  IMAD.MOV.U32 R196, RZ, RZ, R193 ;  /* 0x000000ffffc47224 */ /* 0x000fe400078e00c1 */
[----:B------:R-:W-:Y:S02]  /*3970*/  IMAD.MOV.U32 R251, RZ, RZ, R248 ;  /* 0x000000fffffb7224 */ /* 0x000fe400078e00f8 */
[----:B------:R-:W-:Y:S02]  /*3980*/  IMAD.MOV.U32 R203, RZ, RZ, R200 ;  /* 0x000000ffffcb7224 */ /* 0x000fe400078e00c8 */
[----:B------:R-:W-:-:S02]  /*3990*/  IMAD.MOV.U32 R195, RZ, RZ, R190 ;  /* 0x000000ffffc37224 */ /* 0x000fc400078e00be */
[----:B------:R-:W-:Y:S02]  /*39a0*/  IMAD.MOV.U32 R194, RZ, RZ, R191 ;  /* 0x000000ffffc27224 */ /* 0x000fe400078e00bf */
[----:B------:R-:W-:Y:S02]  /*39b0*/  IMAD.MOV.U32 R193, RZ, RZ, R188 ;  /* 0x000000ffffc17224 */ /* 0x000fe400078e00bc */
[----:B------:R-:W-:Y:S02]  /*39c0*/  IMAD.MOV.U32 R192, RZ, RZ, R189 ;  /* 0x000000ffffc07224 */ /* 0x000fe400078e00bd */
[----:B------:R-:W-:Y:S01]  /*39d0*/  IMAD.WIDE R20, R11, 0x2, R20 ;  /* 0x000000020b147825 */ /* 0x000fe200078e0214 */
[----:B------:R-:W-:Y:S06]  /*39e0*/  BRA.U UP0, `(.L_x_1) ;  /* 0xffffffe100047547 */ /* 0x000fec000b83ffff */
[----:B------:R-:W-:Y:S02]  /*39f0*/  F2FP.BF16.F32.PACK_AB R23, R83, R87 ;  /* 0x000000575317723e */ /* 0x000fe400000010ff */
[----:B------:R-:W-:Y:S02]  /*3a00*/  F2FP.BF16.F32.PACK_AB R22, R81, R85 ;  /* 0x000000555116723e */ /* 0x000fe400000010ff */
[----:B------:R-:W-:Y:S02]  /*3a10*/  F2FP.BF16.F32.PACK_AB R21, R95, R103 ;  /* 0x000000675f15723e */ /* 0x000fe400000010ff */
[----:B------:R-:W-:Y:S02]  /*3a20*/  F2FP.BF16.F32.PACK_AB R20, R93, R101 ;  /* 0x000000655d14723e */ /* 0x000fe400000010ff */
[----:B------:R-:W-:Y:S02]  /*3a30*/  F2FP.BF16.F32.PACK_AB R19, R82, R86 ;  /* 0x000000565213723e */ /* 0x000fe400000010ff */
[----:B------:R-:W-:-:S02]  /*3a40*/  F2FP.BF16.F32.PACK_AB R18, R80, R84 ;  /* 0x000000545012723e */ /* 0x000fc400000010ff */
        /* <DEDUP_REMOVED lines=9> */
[----:B------:R-:W-:-:S07]  /*3ae0*/  F2FP.BF16.F32.PACK_AB R8, R96, R104 ;  /* 0x000000686008723e */ /* 0x000fce00000010ff */
.L_x_0:
[----:B------:R-:W2:Y:S01]  /*3af0*/  LDL.LU R38, [R1+0x2c] ;  /* 0x00002c0001267983 */ /* 0x000ea20000300800 */
[----:B------:R-:W1:Y:S03]  /*3b00*/  LDCU UR10, c[0x0][0x3b8] ;  /* 0x00007700ff0a77ac */ /* 0x000e660008000800 */
[----:B------:R-:W3:Y:S04]  /*3b10*/  LDL.LU R37, [R1+0x28] ;  /* 0x0000280001257983 */ /* 0x000ee80000300800 */
[----:B------:R-:W4:Y:S01]  /*3b20*/  LDL.LU R36, [R1+0x30] ;  /* 0x0000300001247983 */ /* 0x000f220000300800 */
[----:B------:R-:W5:Y:S01]  /*3b30*/  S2R R6, SR_TID.X ;  /* 0x0000000000067919 */ /* 0x000f620000002100 */
[----:B------:R-:W0:Y:S01]  /*3b40*/  S2R R4, SR_TID.X ;  /* 0x0000000000047919 */ /* 0x000e220000002100 */
[----:B-----5:R-:W-:-:S02]  /*3b50*/  IMAD.SHL.U32 R0, R6, 0x10, RZ ;  /* 0x0000001006007824 */ /* 0x020fc400078e00ff */
[----:B------:R-:W-:-:S03]  /*3b60*/  IMAD.SHL.U32 R2, R6, 0x20, RZ ;  /* 0x0000002006027824 */ /* 0x000fc600078e00ff */
[----:B------:R-:W-:Y:S02]  /*3b70*/  LOP3.LUT R0, R0, 0xf0, RZ, 0xc0, !PT ;  /* 0x000000f000007812 */ /* 0x000fe400078ec0ff */
[----:B------:R-:W-:Y:S02]  /*3b80*/  LOP3.LUT R3, R2, 0x200, RZ, 0xc0, !PT ;  /* 0x0000020002037812 */ /* 0x000fe400078ec0ff */
[----:B0-----:R-:W-:Y:S02]  /*3b90*/  LOP3.LUT R5, R4, 0x20, RZ, 0xc0, !PT ;  /* 0x0000002004057812 */ /* 0x001fe400078ec0ff */
[----:B------:R-:W-:-:S05]  /*3ba0*/  IADD3 R0, PT, PT, R3, UR5, R0 ;  /* 0x0000000503007c10 */ /* 0x000fca000fffe000 */
[----:B------:R-:W-:Y:S01]  /*3bb0*/  IMAD R24, R5, 0x8, R0 ;  /* 0x0000000805187824 */ /* 0x000fe200078e0200 */
[----:B------:R-:W-:Y:S01]  /*3bc0*/  BAR.SYNC.DEFER_BLOCKING 0x0 ;  /* 0x0000000000007b1d */ /* 0x000fe20000010000 */
[----:B------:R-:W-:-:S07]  /*3bd0*/  LOP3.LUT R6, R6, 0x3f, RZ, 0xc0, !PT ;  /* 0x0000003f06067812 */ /* 0x000fce00078ec0ff */
[----:B------:R-:W3:Y:S01]  /*3be0*/  LDC R5, c[0x0][0x3b4] ;  /* 0x0000ed00ff057b82 */ /* 0x000ee20000000800 */
[----:B------:R-:W-:Y:S01]  /*3bf0*/  STSM.16.M88.4 [R24], R8 ;  /* 0x0000000818007844 */ /* 0x000fe20000000200 */
[----:B------:R-:W-:Y:S01]  /*3c00*/  LEA R25, R6, UR5, 0x4 ;  /* 0x0000000506197c11 */ /* 0x000fe2000f8e20ff */
[----:B------:R-:W0:Y:S05]  /*3c10*/  LDCU.128 UR4, c[0x0][0x390] ;  /* 0x00007200ff0477ac */ /* 0x000e2a0008000c00 */
[----:B------:R-:W-:Y:S06]  /*3c20*/  BAR.SYNC.DEFER_BLOCKING 0x0 ;  /* 0x0000000000007b1d */ /* 0x000fec0000010000 */
[----:B------:R-:W5:Y:S02]  /*3c30*/  LDS.128 R28, [R25] ;  /* 0x00000000191c7984 */ /* 0x000f640000000c00 */
[----:B------:R-:W-:Y:S06]  /*3c40*/  BAR.SYNC.DEFER_BLOCKING 0x0 ;  /* 0x0000000000007b1d */ /* 0x000fec0000010000 */
[----:B------:R1:W-:Y:S02]  /*3c50*/  STSM.16.M88.4 [R24], R12 ;  /* 0x0000000c18007844 */ /* 0x0003e40000000200 */
[----:B------:R-:W-:Y:S06]  /*3c60*/  BAR.SYNC.DEFER_BLOCKING 0x0 ;  /* 0x0000000000007b1d */ /* 0x000fec0000010000 */
[----:B------:R-:W0:Y:S02]  /*3c70*/  LDS.128 R32, [R25] ;  /* 0x0000000019207984 */ /* 0x000e240000000c00 */
[----:B------:R-:W-:Y:S06]  /*3c80*/  BAR.SYNC.DEFER_BLOCKING 0x0 ;  /* 0x0000000000007b1d */ /* 0x000fec0000010000 */
[----:B------:R0:W-:Y:S01]  /*3c90*/  STSM.16.M88.4 [R24], R16 ;  /* 0x0000001018007844 */ /* 0x0001e20000000200 */
[----:B--2---:R-:W-:-:S02]  /*3ca0*/  VIADD R0, R38, 0x2 ;  /* 0x0000000226007836 */ /* 0x004fc40000000000 */
[----:B------:R-:W-:Y:S02]  /*3cb0*/  VIADD R2, R38, 0x3 ;  /* 0x0000000326027836 */ /* 0x000fe40000000000 */
[----:B---3--:R-:W-:Y:S01]  /*3cc0*/  IMAD R4, R37, R5, RZ ;  /* 0x0000000525047224 */ /* 0x008fe200078e02ff */
[----:B------:R-:W-:Y:S01]  /*3cd0*/  BAR.SYNC.DEFER_BLOCKING 0x0 ;  /* 0x0000000000007b1d */ /* 0x000fe20000010000 */
[----:B0-----:R-:W-:Y:S01]  /*3ce0*/  ISETP.GE.AND P6, PT, R0, UR7, PT ;  /* 0x0000000700007c0c */ /* 0x001fe2000bfc6270 */
[----:B------:R-:W-:Y:S01]  /*3cf0*/  VIADD R3, R38, 0x1 ;  /* 0x0000000126037836 */ /* 0x000fe20000000000 */
[----:B------:R-:W-:Y:S01]  /*3d00*/  ISETP.GE.AND P0, PT, R2, UR7, PT ;  /* 0x0000000702007c0c */ /* 0x000fe2000bf06270 */
[----:B------:R-:W-:Y:S01]  /*3d10*/  VIADD R0, R38, 0x4 ;  /* 0x0000000426007836 */ /* 0x000fe20000000000 */
[----:B------:R-:W-:Y:S02]  /*3d20*/  LEA R2, P3, R4, UR4, 0x1 ;  /* 0x0000000404027c11 */ /* 0x000fe4000f8608ff */
[----:B------:R-:W-:-:S02]  /*3d30*/  ISETP.GE.AND P4, PT, R3, UR7, PT ;  /* 0x0000000703007c0c */ /* 0x000fc4000bf86270 */
[----:B------:R-:W-:Y:S01]  /*3d40*/  ISETP.GE.AND P1, PT, R0, UR7, PT ;  /* 0x0000000700007c0c */ /* 0x000fe2000bf26270 */
[----:B------:R-:W-:Y:S01]  /*3d50*/  IMAD R0, R5, 0x40, R4 ;  /* 0x0000004005007824 */ /* 0x000fe200078e0204 */
[----:B------:R-:W-:Y:S02]  /*3d60*/  LEA.HI.X.SX32 R3, R4, UR5, 0x1, P3 ;  /* 0x0000000504037c11 */ /* 0x000fe400098f0eff */
[----:B------:R-:W0:Y:S01]  /*3d70*/  LDS.128 R4, [R25] ;  /* 0x0000000019047984 */ /* 0x000e220000000c00 */
[----:B------:R-:W-:Y:S01]  /*3d80*/  BAR.SYNC.DEFER_BLOCKING 0x0 ;  /* 0x0000000000007b1d */ /* 0x000fe20000010000 */
[----:B------:R-:W-:-:S04]  /*3d90*/  ISETP.GE.AND P2, PT, R37, UR6, PT ;  /* 0x0000000625007c0c */ /* 0x000fc8000bf46270 */
[C---:B------:R-:W-:Y:S01]  /*3da0*/  ISETP.LT.AND P2, PT, R38.reuse, UR7, !P2 ;  /* 0x0000000726007c0c */ /* 0x040fe2000d741270 */
[C---:B-1----:R-:W-:Y:S01]  /*3db0*/  IMAD R13, R38.reuse, UR10, RZ ;  /* 0x0000000a260d7c24 */ /* 0x042fe2000f8e02ff */
[----:B------:R-:W-:Y:S01]  /*3dc0*/  STSM.16.M88.4 [R24], R20 ;  /* 0x0000001418007844 */ /* 0x000fe20000000200 */
[----:B------:R-:W-:Y:S02]  /*3dd0*/  BAR.SYNC.DEFER_BLOCKING 0x0 ;  /* 0x0000000000007b1d */ /* 0x000fe40000010000 */
[----:B------:R-:W-:Y:S01]  /*3de0*/  IMAD.WIDE R10, R13, 0x2, R2 ;  /* 0x000000020d0a7825 */ /* 0x000fe200078e0202 */
[----:B------:R-:W-:Y:S02]  /*3df0*/  ISETP.GE.AND P5, PT, R38, UR7, PT ;  /* 0x0000000726007c0c */ /* 0x000fe4000bfa6270 */
[----:B------:R-:W-:-:S04]  /*3e00*/  LEA R8, P3, R0, UR4, 0x1 ;  /* 0x0000000400087c11 */ /* 0x000fc8000f8608ff */
[----:B------:R-:W-:Y:S01]  /*3e10*/  LEA.HI.X.SX32 R9, R0, UR5, 0x1, P3 ;  /* 0x0000000500097c11 */ /* 0x000fe200098f0eff */
[C---:B------:R-:W-:Y:S02]  /*3e20*/  VIADD R19, R13.reuse, UR10 ;  /* 0x0000000a0d137c36 */ /* 0x040fe40008000000 */
[----:B------:R-:W-:Y:S01]  /*3e30*/  IMAD.WIDE R12, R13, 0x2, R8 ;  /* 0x000000020d0c7825 */ /* 0x000fe200078e0208 */
[----:B-----5:R1:W-:Y:S01]  /*3e40*/  @P2 STG.E.U16 desc[UR8][R10.64], R28 ;  /* 0x0000001c0a002986 */ /* 0x0203e2000c101508 */
[C---:B----4-:R-:W-:Y:S02]  /*3e50*/  ISETP.LT.AND P2, PT, R36.reuse, UR6, !P5 ;  /* 0x0000000624007c0c */ /* 0x050fe4000ef41270 */
[----:B------:R-:W-:Y:S01]  /*3e60*/  ISETP.LT.AND P5, PT, R37, UR6, !P4 ;  /* 0x0000000625007c0c */ /* 0x000fe2000e7a1270 */
[----:B------:R-:W2:Y:S01]  /*3e70*/  LDS.128 R24, [R25] ;  /* 0x0000000019187984 */ /* 0x000ea20000000c00 */
[----:B------:R-:W-:Y:S02]  /*3e80*/  ISETP.LT.AND P4, PT, R36, UR6, !P4 ;  /* 0x0000000624007c0c */ /* 0x000fe4000e781270 */
[----:B-1----:R-:W-:Y:S01]  /*3e90*/  PRMT R11, R28, 0x7632, R11 ;  /* 0x000076321c0b7816 */ /* 0x002fe2000000000b */
[----:B------:R-:W-:-:S06]  /*3ea0*/  IMAD.WIDE R14, R19, 0x2, R2 ;  /* 0x00000002130e7825 */ /* 0x000fcc00078e0202 */
[----:B------:R1:W-:Y:S01]  /*3eb0*/  @P2 STG.E.U16 desc[UR8][R12.64], R11 ;  /* 0x0000000b0c002986 */ /* 0x0003e2000c101508 */
[----:B------:R-:W-:Y:S02]  /*3ec0*/  ISETP.LT.AND P2, PT, R37, UR6, !P6 ;  /* 0x0000000625007c0c */ /* 0x000fe4000f741270 */
[----:B------:R-:W-:Y:S01]  /*3ed0*/  ISETP.LT.AND P6, PT, R36, UR6, !P6 ;  /* 0x0000000624007c0c */ /* 0x000fe2000f7c1270 */
[----:B------:R-:W-:Y:S01]  /*3ee0*/  IMAD.WIDE R16, R19, 0x2, R8 ;  /* 0x0000000213107825 */ /* 0x000fe200078e0208 */
[----:B------:R-:W-:-:S03]  /*3ef0*/  PRMT R20, R32, 0x7632, R20 ;  /* 0x0000763220147816 */ /* 0x000fc60000000014 */
[----:B------:R-:W-:Y:S01]  /*3f00*/  VIADD R19, R19, UR10 ;  /* 0x0000000a13137c36 */ /* 0x000fe20008000000 */
[----:B------:R-:W-:Y:S03]  /*3f10*/  @P5 STG.E.U16 desc[UR8][R14.64], R32 ;  /* 0x000000200e005986 */ /* 0x000fe6000c101508 */
[C---:B-1----:R-:W-:Y:S01]  /*3f20*/  IMAD.WIDE R10, R19.reuse, 0x2, R2 ;  /* 0x00000002130a7825 */ /* 0x042fe200078e0202 */
[----:B------:R1:W-:Y:S03]  /*3f30*/  @P4 STG.E.U16 desc[UR8][R16.64], R20 ;  /* 0x0000001410004986 */ /* 0x0003e6000c101508 */
[----:B------:R-:W-:Y:S01]  /*3f40*/  IMAD.WIDE R12, R19, 0x2, R8 ;  /* 0x00000002130c7825 */ /* 0x000fe200078e0208 */
[----:B------:R-:W-:Y:S01]  /*3f50*/  ISETP.LT.AND P4, PT, R37, UR6, !P0 ;  /* 0x0000000625007c0c */ /* 0x000fe2000c781270 */
[----:B------:R3:W-:Y:S01]  /*3f60*/  @P2 STG.E.U16 desc[UR8][R10.64], R29 ;  /* 0x0000001d0a002986 */ /* 0x0007e2000c101508 */
[----:B------:R-:W-:-:S02]  /*3f70*/  ISETP.LT.AND P0, PT, R36, UR6, !P0 ;  /* 0x0000000624007c0c */ /* 0x000fc4000c701270 */
[----:B-1----:R-:W-:Y:S01]  /*3f80*/  PRMT R17, R29, 0x7632, R17 ;  /* 0x000076321d117816 */ /* 0x002fe20000000011 */
[----:B------:R-:W-:-:S04]  /*3f90*/  VIADD R21, R19, UR10 ;  /* 0x0000000a13157c36 */ /* 0x000fc80008000000 */
[----:B------:R1:W-:Y:S01]  /*3fa0*/  @P6 STG.E.U16 desc[UR8][R12.64], R17 ;  /* 0x000000110c006986 */ /* 0x0003e2000c101508 */
[----:B------:R-:W-:Y:S02]  /*3fb0*/  ISETP.LT.AND P6, PT, R37, UR6, !P1 ;  /* 0x0000000625007c0c */ /* 0x000fe4000cfc1270 */
[----:B------:R-:W-:Y:S01]  /*3fc0*/  ISETP.LT.AND P1, PT, R36, UR6, !P1 ;  /* 0x0000000624007c0c */ /* 0x000fe2000cf21270 */
[----:B------:R-:W-:Y:S01]  /*3fd0*/  VIADD R19, R21, UR10 ;  /* 0x0000000a15137c36 */ /* 0x000fe20008000000 */
[----:B------:R-:W-:Y:S01]  /*3fe0*/  PRMT R20, R33, 0x7632, R20 ;  /* 0x0000763221147816 */ /* 0x000fe20000000014 */
[C---:B------:R-:W-:Y:S02]  /*3ff0*/  VIADD R0, R38.reuse, 0x5 ;  /* 0x0000000526007836 */ /* 0x040fe40000000000 */
[----:B------:R-:W-:Y:S01]  /*4000*/  IMAD.WIDE R14, R21, 0x2, R2 ;  /* 0x00000002150e7825 */ /* 0x000fe200078e0202 */
[----:B------:R-:W-:-:S03]  /*4010*/  IADD3 R18, PT, PT, R38, 0x6, RZ ;  /* 0x0000000626127810 */ /* 0x000fc60007ffe0ff */
[----:B---3--:R-:W-:Y:S01]  /*4020*/  IMAD.WIDE R10, R21, 0x2, R8 ;  /* 0x00000002150a7825 */ /* 0x008fe200078e0208 */
[----:B------:R-:W-:-:S03]  /*4030*/  PRMT R21, R30, 0x7632, R21 ;  /* 0x000076321e157816 */ /* 0x000fc60000000015 */
[C---:B-1----:R-:W-:Y:S01]  /*4040*/  IMAD.WIDE R16, R19.reuse, 0x2, R2 ;  /* 0x0000000213107825 */ /* 0x042fe200078e0202 */
[----:B------:R-:W-:Y:S01]  /*4050*/  ISETP.GE.AND P3, PT, R0, UR7, PT ;  /* 0x0000000700007c0c */ /* 0x000fe2000bf66270 */
[----:B------:R1:W-:Y:S02]  /*4060*/  @P4 STG.E.U16 desc[UR8][R14.64], R33 ;  /* 0x000000210e004986 */ /* 0x0003e4000c101508 */
[----:B------:R-:W-:Y:S01]  /*4070*/  IMAD.WIDE R12, R19, 0x2, R8 ;  /* 0x00000002130c7825 */ /* 0x000fe200078e0208 */
[----:B------:R-:W-:Y:S01]  /*4080*/  ISETP.GE.AND P5, PT, R18, UR7, PT ;  /* 0x0000000712007c0c */ /* 0x000fe2000bfa6270 */
[----:B------:R3:W-:Y:S04]  /*4090*/  @P0 STG.E.U16 desc[UR8][R10.64], R20 ;  /* 0x000000140a000986 */ /* 0x0007e8000c101508 */
[----:B------:R-:W-:Y:S01]  /*40a0*/  @P6 STG.E.U16 desc[UR8][R16.64], R30 ;  /* 0x0000001e10006986 */ /* 0x000fe2000c101508 */
[----:B------:R-:W-:-:S03]  /*40b0*/  ISETP.LT.AND P6, PT, R37, UR6, !P5 ;  /* 0x0000000625007c0c */ /* 0x000fc6000efc1270 */
[----:B------:R4:W-:Y:S01]  /*40c0*/  @P1 STG.E.U16 desc[UR8][R12.64], R21 ;  /* 0x000000150c001986 */ /* 0x0009e2000c101508 */
[----:B------:R-:W-:Y:S01]  /*40d0*/  ISETP.LT.AND P1, PT, R37, UR6, !P3 ;  /* 0x0000000625007c0c */ /* 0x000fe2000df21270 */
[----:B-1----:R-:W-:Y:S01]  /*40e0*/  VIADD R15, R19, UR10 ;  /* 0x0000000a130f7c36 */ /* 0x002fe20008000000 */
[C---:B------:R-:W-:Y:S02]  /*40f0*/  ISETP.LT.AND P3, PT, R36.reuse, UR6, !P3 ;  /* 0x0000000624007c0c */ /* 0x040fe4000df61270 */
[----:B------:R-:W-:Y:S01]  /*4100*/  ISETP.LT.AND P5, PT, R36, UR6, !P5 ;  /* 0x0000000624007c0c */ /* 0x000fe2000efa1270 */
[C---:B------:R-:W-:Y:S01]  /*4110*/  VIADD R19, R15.reuse, UR10 ;  /* 0x0000000a0f137c36 */ /* 0x040fe20008000000 */
[----:B---3--:R-:W-:Y:S01]  /*4120*/  PRMT R20, R34, 0x7632, R20 ;  /* 0x0000763222147816 */ /* 0x008fe20000000014 */
[----:B------:R-:W-:Y:S02]  /*4130*/  VIADD R0, R38, 0x7 ;  /* 0x0000000726007836 */ /* 0x000fe40000000000 */
[----:B------:R-:W-:Y:S01]  /*4140*/  IMAD.WIDE R10, R15, 0x2, R2 ;  /* 0x000000020f0a7825 */ /* 0x000fe200078e0202 */
[----:B------:R-:W-:-:S03]  /*4150*/  PRMT R22, R31, 0x7632, R22 ;  /* 0x000076321f167816 */ /* 0x000fc60000000016 */
[----:B------:R-:W-:Y:S01]  /*4160*/  IMAD.WIDE R14, R15, 0x2, R8 ;  /* 0x000000020f0e7825 */ /* 0x000fe200078e0208 */
[----:B------:R-:W-:-:S03]  /*4170*/  ISETP.GE.AND P2, PT, R0, UR7, PT ;  /* 0x0000000700007c0c */ /* 0x000fc6000bf46270 */
[C---:B----4-:R-:W-:Y:S01]  /*4180*/  IMAD.WIDE R12, R19.reuse, 0x2, R2 ;  /* 0x00000002130c7825 */ /* 0x050fe200078e0202 */
[----:B------:R1:W-:Y:S03]  /*4190*/  @P1 STG.E.U16 desc[UR8][R10.64], R34 ;  /* 0x000000220a001986 */ /* 0x0003e6000c101508 */
[C---:B------:R-:W-:Y:S01]  /*41a0*/  IMAD.WIDE R16, R19.reuse, 0x2, R8 ;  /* 0x0000000213107825 */ /* 0x040fe200078e0208 */
[----:B------:R-:W-:Y:S03]  /*41b0*/  @P3 STG.E.U16 desc[UR8][R14.64], R20 ;  /* 0x000000140e003986 */ /* 0x000fe6000c101508 */
[----:B------:R-:W-:Y:S01]  /*41c0*/  VIADD R18, R38, 0x8 ;  /* 0x0000000826127836 */ /* 0x000fe20000000000 */
[----:B------:R3:W-:Y:S01]  /*41d0*/  @P6 STG.E.U16 desc[UR8][R12.64], R31 ;  /* 0x0000001f0c006986 */ /* 0x0007e2000c101508 */
[----:B------:R-:W-:-:S03]  /*41e0*/  VIADD R19, R19, UR10 ;  /* 0x0000000a13137c36 */ /* 0x000fc60008000000 */
[----:B------:R4:W-:Y:S01]  /*41f0*/  @P5 STG.E.U16 desc[UR8][R16.64], R22 ;  /* 0x0000001610005986 */ /* 0x0009e2000c101508 */
[----:B------:R-:W-:Y:S02]  /*4200*/  ISETP.GE.AND P4, PT, R18, UR7, PT ;  /* 0x0000000712007c0c */ /* 0x000fe4000bf86270 */
[C---:B------:R-:W-:Y:S02]  /*4210*/  ISETP.LT.AND P5, PT, R37.reuse, UR6, !P2 ;  /* 0x0000000625007c0c */ /* 0x040fe4000d7a1270 */
[----:B------:R-:W-:Y:S01]  /*4220*/  ISETP.LT.AND P2, PT, R36, UR6, !P2 ;  /* 0x0000000624007c0c */ /* 0x000fe2000d741270 */
[----:B------:R-:W-:Y:S01]  /*4230*/  VIADD R0, R38, 0x9 ;  /* 0x0000000926007836 */ /* 0x000fe20000000000 */
[----:B------:R-:W-:Y:S01]  /*4240*/  ISETP.LT.AND P6, PT, R37, UR6, !P4 ;  /* 0x0000000625007c0c */ /* 0x000fe2000e7c1270 */
[C---:B-1----:R-:W-:Y:S01]  /*4250*/  IMAD.WIDE R10, R19.reuse, 0x2, R2 ;  /* 0x00000002130a7825 */ /* 0x042fe200078e0202 */
[C---:B------:R-:W-:Y:S02]  /*4260*/  IADD3 R21, PT, PT, R19.reuse, UR10, RZ ;  /* 0x0000000a13157c10 */ /* 0x040fe4000fffe0ff */
[----:B------:R-:W-:Y:S01]  /*4270*/  ISETP.GE.AND P0, PT, R0, UR7, PT ;  /* 0x0000000700007c0c */ /* 0x000fe2000bf06270 */
[----:B------:R-:W-:Y:S01]  /*4280*/  VIADD R0, R38, 0xa ;  /* 0x0000000a26007836 */ /* 0x000fe20000000000 */
[----:B------:R-:W-:Y:S01]  /*4290*/  ISETP.LT.AND P4, PT, R36, UR6, !P4 ;  /* 0x0000000624007c0c */ /* 0x000fe2000e781270 */
[----:B---3--:R-:W-:Y:S01]  /*42a0*/  IMAD.WIDE R12, R19, 0x2, R8 ;  /* 0x00000002130c7825 */ /* 0x008fe200078e0208 */
[----:B----4-:R-:W-:Y:S01]  /*42b0*/  PRMT R17, R35, 0x7632, R17 ;  /* 0x0000763223117816 */ /* 0x010fe20000000011 */
[----:B------:R1:W-:Y:S02]  /*42c0*/  @P5 STG.E.U16 desc[UR8][R10.64], R35 ;  /* 0x000000230a005986 */ /* 0x0003e4000c101508 */
[----:B------:R-:W-:Y:S01]  /*42d0*/  IMAD.WIDE R14, R21, 0x2, R2 ;  /* 0x00000002150e7825 */ /* 0x000fe200078e0202 */
[----:B------:R-:W-:Y:S01]  /*42e0*/  ISETP.GE.AND P1, PT, R0, UR7, PT ;  /* 0x0000000700007c0c */ /* 0x000fe2000bf26270 */
[----:B------:R3:W-:Y:S01]  /*42f0*/  @P2 STG.E.U16 desc[UR8][R12.64], R17 ;  /* 0x000000110c002986 */ /* 0x0007e2000c101508 */
[----:B------:R-:W-:-:S02]  /*4300*/  ISETP.LT.AND P2, PT, R37, UR6, !P0 ;  /* 0x0000000625007c0c */ /* 0x000fc4000c741270 */
[----:B------:R-:W-:Y:S01]  /*4310*/  ISETP.LT.AND P0, PT, R36, UR6, !P0 ;  /* 0x0000000624007c0c */ /* 0x000fe2000c701270 */
[----:B0-----:R2:W-:Y:S01]  /*4320*/  @P6 STG.E.U16 desc[UR8][R14.64], R4 ;  /* 0x000000040e006986 */ /* 0x0015e2000c101508 */
[----:B------:R-:W-:Y:S02]  /*4330*/  ISETP.LT.AND P6, PT, R37, UR6, !P1 ;  /* 0x0000000625007c0c */ /* 0x000fe4000cfc1270 */
[----:B-1----:R-:W-:Y:S01]  /*4340*/  PRMT R11, R4, 0x7632, R11 ;  /* 0x00007632040b7816 */ /* 0x002fe2000000000b */
[----:B---3--:R-:W-:-:S04]  /*4350*/  IMAD.WIDE R16, R21, 0x2, R8 ;  /* 0x0000000215107825 */ /* 0x008fc800078e0208 */
[----:B------:R-:W-:Y:S01]  /*4360*/  VIADD R21, R21, UR10 ;  /* 0x0000000a15157c36 */ /* 0x000fe20008000000 */
[----:B------:R0:W-:Y:S01]  /*4370*/  @P4 STG.E.U16 desc[UR8][R16.64], R11 ;  /* 0x0000000b10004986 */ /* 0x0001e2000c101508 */
[----:B------:R-:W-:Y:S02]  /*4380*/  VIADD R18, R38, 0xb ;  /* 0x0000000b26127836 */ /* 0x000fe40000000000 */
[C---:B------:R-:W-:Y:S01]  /*4390*/  VIADD R19, R21.reuse, UR10 ;  /* 0x0000000a15137c36 */ /* 0x040fe20008000000 */
[----:B--2---:R-:W-:Y:S01]  /*43a0*/  PRMT R4, R24, 0x7632, R4 ;  /* 0x0000763218047816 */ /* 0x004fe20000000004 */
[----:B------:R-:W-:Y:S02]  /*43b0*/  VIADD R0, R38, 0xc ;  /* 0x0000000c26007836 */ /* 0x000fe40000000000 */
[----:B------:R-:W-:Y:S01]  /*43c0*/  IMAD.WIDE R12, R21, 0x2, R8 ;  /* 0x00000002150c7825 */ /* 0x000fe200078e0208 */
[----:B------:R-:W-:-:S03]  /*43d0*/  ISETP.GE.AND P3, PT, R18, UR7, PT ;  /* 0x0000000712007c0c */ /* 0x000fc6000bf66270 */
[----:B0-----:R-:W-:Y:S01]  /*43e0*/  IMAD.WIDE R10, R21, 0x2, R2 ;  /* 0x00000002150a7825 */ /* 0x001fe200078e0202 */
[----:B------:R-:W-:-:S03]  /*43f0*/  ISETP.GE.AND P5, PT, R0, UR7, PT ;  /* 0x0000000700007c0c */ /* 0x000fc6000bfa6270 */
[----:B------:R-:W-:Y:S01]  /*4400*/  IMAD.WIDE R14, R19, 0x2, R2 ;  /* 0x00000002130e7825 */ /* 0x000fe200078e0202 */
[----:B------:R0:W-:Y:S01]  /*4410*/  @P2 STG.E.U16 desc[UR8][R10.64], R24 ;  /* 0x000000180a002986 */ /* 0x0001e2000c101508 */
[----:B------:R-:W-:-:S03]  /*4420*/  ISETP.LT.AND P1, PT, R36, UR6, !P1 ;  /* 0x0000000624007c0c */ /* 0x000fc6000cf21270 */
[----:B------:R1:W-:Y:S01]  /*4430*/  @P0 STG.E.U16 desc[UR8][R12.64], R4 ;  /* 0x000000040c000986 */ /* 0x0003e2000c101508 */
[----:B------:R-:W-:Y:S01]  /*4440*/  ISETP.LT.AND P0, PT, R37, UR6, !P3 ;  /* 0x0000000625007c0c */ /* 0x000fe2000df01270 */
[----:B------:R-:W-:Y:S01]  /*4450*/  VIADD R17, R19, UR10 ;  /* 0x0000000a13117c36 */ /* 0x000fe20008000000 */
[----:B------:R-:W-:Y:S01]  /*4460*/  ISETP.LT.AND P3, PT, R36, UR6, !P3 ;  /* 0x0000000624007c0c */ /* 0x000fe2000df61270 */
[----:B------:R2:W-:Y:S01]  /*4470*/  @P6 STG.E.U16 desc[UR8][R14.64], R5 ;  /* 0x000000050e006986 */ /* 0x0005e2000c101508 */
[----:B------:R-:W-:Y:S01]  /*4480*/  ISETP.LT.AND P6, PT, R37, UR6, !P5 ;  /* 0x0000000625007c0c */ /* 0x000fe2000efc1270 */
[C---:B------:R-:W-:Y:S02]  /*4490*/  VIADD R18, R38.reuse, 0xd ;  /* 0x0000000d26127836 */ /* 0x040fe40000000000 */
[----:B------:R-:W-:Y:S01]  /*44a0*/  VIADD R0, R38, 0xe ;  /* 0x0000000e26007836 */ /* 0x000fe20000000000 */
[----:B------:R-:W-:Y:S01]  /*44b0*/  PRMT R16, R5, 0x7632, R16 ;  /* 0x0000763205107816 */ /* 0x000fe20000000010 */
[----:B------:R-:W-:Y:S01]  /*44c0*/  VIADD R21, R17, UR10 ;  /* 0x0000000a11157c36 */ /* 0x000fe20008000000 */
[----:B------:R-:W-:Y:S01]  /*44d0*/  ISETP.GE.AND P4, PT, R18, UR7, PT ;  /* 0x0000000712007c0c */ /* 0x000fe2000bf86270 */
[----:B0-----:R-:W-:Y:S01]  /*44e0*/  IMAD.WIDE R10, R19, 0x2, R8 ;  /* 0x00000002130a7825 */ /* 0x001fe200078e0208 */
[----:B------:R-:W-:-:S03]  /*44f0*/  PRMT R18, R25, 0x7632, R18 ;  /* 0x0000763219127816 */ /* 0x000fc60000000012 */
[----:B-1----:R-:W-:Y:S01]  /*4500*/  IMAD.WIDE R12, R17, 0x2, R2 ;  /* 0x00000002110c7825 */ /* 0x002fe200078e0202 */
[----:B------:R-:W-:-:S03]  /*4510*/  ISETP.GE.AND P2, PT, R0, UR7, PT ;  /* 0x0000000700007c0c */ /* 0x000fc6000bf46270 */
[----:B--2---:R-:W-:Y:S01]  /*4520*/  IMAD.WIDE R4, R17, 0x2, R8 ;  /* 0x0000000211047825 */ /* 0x004fe200078e0208 */
[----:B------:R-:W-:Y:S03]  /*4530*/  @P1 STG.E.U16 desc[UR8][R10.64], R16 ;  /* 0x000000100a001986 */ /* 0x000fe6000c101508 */
[C---:B------:R-:W-:Y:S01]  /*4540*/  IMAD.WIDE R14, R21.reuse, 0x2, R2 ;  /* 0x00000002150e7825 */ /* 0x040fe200078e0202 */
[----:B------:R-:W-:Y:S03]  /*4550*/  @P0 STG.E.U16 desc[UR8][R12.64], R25 ;  /* 0x000000190c000986 */ /* 0x000fe6000c101508 */
[----:B------:R-:W-:Y:S01]  /*4560*/  VIADD R0, R38, 0xf ;  /* 0x0000000f26007836 */ /* 0x000fe20000000000 */
[----:B------:R0:W-:Y:S01]  /*4570*/  @P3 STG.E.U16 desc[UR8][R4.64], R18 ;  /* 0x0000001204003986 */ /* 0x0001e2000c101508 */
[----:B------:R-:W-:Y:S01]  /*4580*/  ISETP.LT.AND P5, PT, R36, UR6, !P5 ;  /* 0x0000000624007c0c */ /* 0x000fe2000efa1270 */
[----:B------:R-:W-:-:S02]  /*4590*/  VIADD R17, R21, UR10 ;  /* 0x0000000a15117c36 */ /* 0x000fc40008000000 */
[----:B------:R1:W-:Y:S01]  /*45a0*/  @P6 STG.E.U16 desc[UR8][R14.64], R6 ;  /* 0x000000060e006986 */ /* 0x0003e2000c101508 */
[----:B------:R-:W-:Y:S02]  /*45b0*/  ISETP.GE.AND P1, PT, R0, UR7, PT ;  /* 0x0000000700007c0c */ /* 0x000fe4000bf26270 */
[C---:B------:R-:W-:Y:S02]  /*45c0*/  ISETP.LT.AND P6, PT, R37.reuse, UR6, !P4 ;  /* 0x0000000625007c0c */ /* 0x040fe4000e7c1270 */
[C---:B------:R-:W-:Y:S02]  /*45d0*/  ISETP.LT.AND P4, PT, R36.reuse, UR6, !P4 ;  /* 0x0000000624007c0c */ /* 0x040fe4000e781270 */
[----:B------:R-:W-:Y:S01]  /*45e0*/  ISETP.LT.AND P3, PT, R37, UR6, !P2 ;  /* 0x0000000625007c0c */ /* 0x000fe2000d761270 */
[----:B------:R-:W-:Y:S01]  /*45f0*/  VIADD R19, R17, UR10 ;  /* 0x0000000a11137c36 */ /* 0x000fe20008000000 */
[----:B------:R-:W-:Y:S02]  /*4600*/  ISETP.LT.AND P2, PT, R36, UR6, !P2 ;  /* 0x0000000624007c0c */ /* 0x000fe4000d741270 */
[----:B------:R-:W-:-:S02]  /*4610*/  ISETP.LT.AND P0, PT, R37, UR6, !P1 ;  /* 0x0000000625007c0c */ /* 0x000fc4000cf01270 */
[----:B------:R-:W-:Y:S01]  /*4620*/  ISETP.LT.AND P1, PT, R36, UR6, !P1 ;  /* 0x0000000624007c0c */ /* 0x000fe2000cf21270 */
[----:B0-----:R-:W-:Y:S01]  /*4630*/  IMAD.WIDE R4, R21, 0x2, R8 ;  /* 0x0000000215047825 */ /* 0x001fe200078e0208 */
[----:B------:R-:W-:Y:S02]  /*4640*/  PRMT R0, R6, 0x7632, R0 ;  /* 0x0000763206007816 */ /* 0x000fe40000000000 */
[----:B-1----:R-:W-:Y:S01]  /*4650*/  PRMT R6, R26, 0x7632, R6 ;  /* 0x000076321a067816 */ /* 0x002fe20000000006 */
[----:B------:R-:W-:Y:S02]  /*4660*/  VIADD R21, R19, UR10 ;  /* 0x0000000a13157c36 */ /* 0x000fe40008000000 */
[----:B------:R-:W-:Y:S01]  /*4670*/  IMAD.WIDE R10, R17, 0x2, R2 ;  /* 0x00000002110a7825 */ /* 0x000fe200078e0202 */
[----:B------:R-:W-:-:S03]  /*4680*/  PRMT R18, R7, 0x7632, R18 ;  /* 0x0000763207127816 */ /* 0x000fc60000000012 */
[----:B------:R-:W-:Y:S01]  /*4690*/  IMAD.WIDE R12, R17, 0x2, R8 ;  /* 0x00000002110c7825 */ /* 0x000fe200078e0208 */
[----:B------:R0:W-:Y:S03]  /*46a0*/  @P5 STG.E.U16 desc[UR8][R4.64], R0 ;  /* 0x0000000004005986 */ /* 0x0001e6000c101508 */
[C---:B------:R-:W-:Y:S01]  /*46b0*/  IMAD.WIDE R14, R19.reuse, 0x2, R2 ;  /* 0x00000002130e7825 */ /* 0x040fe200078e0202 */
[----:B------:R0:W-:Y:S03]  /*46c0*/  @P6 STG.E.U16 desc[UR8][R10.64], R26 ;  /* 0x0000001a0a006986 */ /* 0x0001e6000c101508 */
[----:B------:R-:W-:Y:S01]  /*46d0*/  IMAD.WIDE R16, R19, 0x2, R8 ;  /* 0x0000000213107825 */ /* 0x000fe200078e0208 */
[----:B------:R0:W-:Y:S03]  /*46e0*/  @P4 STG.E.U16 desc[UR8][R12.64], R6 ;  /* 0x000000060c004986 */ /* 0x0001e6000c101508 */
[C---:B------:R-:W-:Y:S01]  /*46f0*/  IMAD.WIDE R2, R21.reuse, 0x2, R2 ;  /* 0x0000000215027825 */ /* 0x040fe200078e0202 */
[----:B------:R0:W-:Y:S04]  /*4700*/  @P3 STG.E.U16 desc[UR8][R14.64], R7 ;  /* 0x000000070e003986 */ /* 0x0001e8000c101508 */
[----:B------:R0:W-:Y:S01]  /*4710*/  @P2 STG.E.U16 desc[UR8][R16.64], R18 ;  /* 0x0000001210002986 */ /* 0x0001e2000c101508 */
[----:B------:R-:W-:-:S03]  /*4720*/  IMAD.WIDE R8, R21, 0x2, R8 ;  /* 0x0000000215087825 */ /* 0x000fc600078e0208 */
[----:B------:R0:W-:Y:S01]  /*4730*/  @P0 STG.E.U16 desc[UR8][R2.64], R27 ;  /* 0x0000001b02000986 */ /* 0x0001e2000c101508 */
[----:B------:R-:W-:Y:S05]  /*4740*/  @!P1 EXIT ;  /* 0x000000000000994d */ /* 0x000fea0003800000 */
[----:B0-----:R-:W-:-:S05]  /*4750*/  PRMT R4, R27, 0x7632, R4 ;  /* 0x000076321b047816 */ /* 0x001fca0000000004 */
[----:B------:R-:W-:Y:S01]  /*4760*/  STG.E.U16 desc[UR8][R8.64], R4 ;  /* 0x0000000408007986 */ /* 0x000fe2000c101508 */
[----:B------:R-:W-:Y:S05]  /*4770*/  EXIT ;  /* 0x000000000000794d */ /* 0x000fea0003800000 */
.L_x_2:
[----:B------:R-:W-:-:S00]  /*4780*/  BRA `(.L_x_2) ;  /* 0xfffffffc00fc7947 */ /* 0x000fc0000383ffff */
[----:B------:R-:W-:-:S00]  /*4790*/  NOP ;  /* 0x0000000000007918 */ /* 0x000fc00000000000 */
        /* <DEDUP_REMOVED lines=14> */
.L_x_3:


//--------------------- .nv.shared.matmul_kernel  --------------------------
	.section	.nv.shared.matmul_kernel,"aw",@nobits
	.sectionflags	@""
	.align	16
	.zero		1024


//--------------------- .nv.shared.reserved.0     --------------------------
	.section	.nv.shared.reserved.0,"aw",@nobits
	.weak		__nv_reservedSMEM_offset_0_alias
	.size		__nv_reservedSMEM_offset_0_alias, 0, 64
	.other		__nv_reservedSMEM_offset_0_alias,@"STO_CUDA_RESERVED_SHARED STV_DEFAULT"
__nv_reservedSMEM_offset_0_alias:
	.zero		0
	.zero		64


//--------------------- .nv.constant0.matmul_kernel --------------------------
	.section	.nv.constant0.matmul_kernel,"a",@progbits
	.sectionflags	@""
	.align	4
.nv.constant0.matmul_kernel:
	.zero		976


//--------------------- SYMBOLS --------------------------

	.type		.nv.reservedSmem.offset0,@object
	.size		.nv.reservedSmem.offset0,0x4
	.type		.nv.reservedSmem.cap,@object
	.size		.nv.reservedSmem.cap,0x4
